def matmul_kernel(
    a_ptr,
    b_ptr,
    c_ptr,
    M,
    N,
    K,
    stride_am,
    stride_ak,
    stride_bk,
    stride_bn,
    stride_cm,
    stride_cn,
    BLOCK_M: tl.constexpr,
    BLOCK_N: tl.constexpr,
    BLOCK_K: tl.constexpr,
    GROUP_M: tl.constexpr,
):
    pid = tl.program_id(axis=0)
    num_pid_m = tl.cdiv(M, BLOCK_M)
    num_pid_n = tl.cdiv(N, BLOCK_N)
    num_pid_in_group = GROUP_M * num_pid_n
    group_id = pid // num_pid_in_group
    first_pid_m = group_id * GROUP_M
    group_size_m = min(num_pid_m - first_pid_m, GROUP_M)
    pid_m = first_pid_m + ((pid % num_pid_in_group) % group_size_m)
    pid_n = (pid % num_pid_in_group) // group_size_m

    offs_am = (pid_m * BLOCK_M + tl.arange(0, BLOCK_M)) % M
    offs_bn = (pid_n * BLOCK_N + tl.arange(0, BLOCK_N)) % N
    offs_k = tl.arange(0, BLOCK_K)
    a_ptrs = a_ptr + offs_am[:, None] * stride_am + offs_k[None, :] * stride_ak
    b_ptrs = b_ptr + offs_k[:, None] * stride_bk + offs_bn[None, :] * stride_bn

    acc = tl.zeros((BLOCK_M, BLOCK_N), dtype=tl.float32)
    for kk in range(0, tl.cdiv(K, BLOCK_K)):
        a = tl.load(a_ptrs, mask=offs_k[None, :] < K - kk * BLOCK_K, other=0.0)
        b = tl.load(b_ptrs, mask=offs_k[:, None] < K - kk * BLOCK_K, other=0.0)
        acc = tl.dot(a, b, acc)
        a_ptrs += BLOCK_K * stride_ak
        b_ptrs += BLOCK_K * stride_bk

    c = acc.to(c_ptr.dtype.element_ty)
    offs_cm = pid_m * BLOCK_M + tl.arange(0, BLOCK_M)
    offs_cn = pid_n * BLOCK_N + tl.arange(0, BLOCK_N)
    c_ptrs = c_ptr + offs_cm[:, None] * stride_cm + offs_cn[None, :] * stride_cn
    mask = (offs_cm[:, None] < M) & (offs_cn[None, :] < N)
    tl.store(c_ptrs, c, mask=mask)

# config = {"BLOCK_K": 64, "BLOCK_M": 256, "BLOCK_N": 64, "GROUP_M": 8, "arch": "sm_100", "dtype": "fp8e5m2", "num_ctas": 1, "num_stages": 3, "num_warps": 8}
# arch = sm_100


// ===== COMPILED SASS (sm_100a) =====

	.target	sm_100a

	.elftype	@"ET_EXEC"


//--------------------- .note.nv.tkinfo           --------------------------
	.section	.note.nv.tkinfo,"",@"SHT_NOTE"
	.sectionflags	@"SHF_NOTE_NV_TKINFO"
	.tkinfo
        /*0018*/ 	.word	0x00000081
        /*0030*/ 	.string	""
        /*0030*/ 	.string	"ptxas-blackwell"
        /*0030*/ 	.string	"Cuda compilation tools, release 12.9, V12.9.86"
        /*0030*/ 	.string	"Build cuda_12.9.r12.9/compiler.36037853_0"
        /*0030*/ 	.string	"-v  -suppress-debug-info  -lineinfo  -arch sm_100a "



//--------------------- .note.nv.cuver            --------------------------
	.section	.note.nv.cuver,"",@"SHT_NOTE"
	.sectionflags	@"SHF_NOTE_NV_CUVER"
        /*0018*/ 	.short	0x0001
        /*001a*/ 	.short	0x0064
        /*001c*/ 	.short	0x0001
        /*001e*/ 	.short	0x0000
        /*0020*/ 	.short	0x0001
        /*0022*/ 	.short	0x0000


//--------------------- .nv.info                  --------------------------
	.section	.nv.info,"",@"SHT_CUDA_INFO"
	.align	4


	//----- nvinfo : EIATTR_REGCOUNT
	.align		4
        /*0000*/ 	.byte	0x04, 0x2f
        /*0002*/ 	.short	(.L_4 - .L_3)
	.align		4
.L_3:
        /*0004*/ 	.word	index@(matmul_kernel)
        /*0008*/ 	.word	0x000000e8


	//----- nvinfo : EIATTR_FRAME_SIZE
	.align		4
.L_4:
        /*000c*/ 	.byte	0x04, 0x11
        /*000e*/ 	.short	(.L_6 - .L_5)
	.align		4
.L_5:
        /*0010*/ 	.word	index@($__internal_2_$__cuda_sm10x_tcgen05_guardrail_trap_unallocated_columns_being_dealloced)
        /*0014*/ 	.word	0x00000000


	//----- nvinfo : EIATTR_FRAME_SIZE
	.align		4
.L_6:
        /*0018*/ 	.byte	0x04, 0x11
        /*001a*/ 	.short	(.L_8 - .L_7)
	.align		4
.L_7:
        /*001c*/ 	.word	index@($__internal_1_$__cuda_sm10x_tcgen05_guardrail_trap_phase_invalid_during_alloc)
        /*0020*/ 	.word	0x00000000


	//----- nvinfo : EIATTR_FRAME_SIZE
	.align		4
.L_8:
        /*0024*/ 	.byte	0x04, 0x11
        /*0026*/ 	.short	(.L_10 - .L_9)
	.align		4
.L_9:
        /*0028*/ 	.word	index@($__internal_0_$__cuda_sm10x_tcgen05_guardrail_trap_col_being_dealloced_not_returned_by_alloc)
        /*002c*/ 	.word	0x00000000


	//----- nvinfo : EIATTR_FRAME_SIZE
	.align		4
.L_10:
        /*0030*/ 	.byte	0x04, 0x11
        /*0032*/ 	.short	(.L_12 - .L_11)
	.align		4
.L_11:
        /*0034*/ 	.word	index@(matmul_kernel)
        /*0038*/ 	.word	0x00000000


	//----- nvinfo : EIATTR_MIN_STACK_SIZE
	.align		4
.L_12:
        /*003c*/ 	.byte	0x04, 0x12
        /*003e*/ 	.short	(.L_14 - .L_13)
	.align		4
.L_13:
        /*0040*/ 	.word	index@(matmul_kernel)
        /*0044*/ 	.word	0x00000000
.L_14:


//--------------------- .nv.info.matmul_kernel    --------------------------
	.section	.nv.info.matmul_kernel,"",@"SHT_CUDA_INFO"
	.sectionflags	@""
	.align	4


	//----- nvinfo : EIATTR_CUDA_API_VERSION
	.align		4
        /*0000*/ 	.byte	0x04, 0x37
        /*0002*/ 	.short	(.L_16 - .L_15)
.L_15:
        /*0004*/ 	.word	0x00000081


	//----- nvinfo : EIATTR_KPARAM_INFO
	.align		4
.L_16:
        /*0008*/ 	.byte	0x04, 0x17
        /*000a*/ 	.short	(.L_18 - .L_17)
.L_17:
        /*000c*/ 	.word	0x00000000
        /*0010*/ 	.short	0x000d
        /*0012*/ 	.short	0x0048
        /*0014*/ 	.byte	0x00, 0xf4, 0x21, 0x00


	//----- nvinfo : EIATTR_KPARAM_INFO
	.align		4
.L_18:
        /*0018*/ 	.byte	0x04, 0x17
        /*001a*/ 	.short	(.L_20 - .L_19)
.L_19:
        /*001c*/ 	.word	0x00000000
        /*0020*/ 	.short	0x000c
        /*0022*/ 	.short	0x0040
        /*0024*/ 	.byte	0x00, 0xf4, 0x21, 0x00


	//----- nvinfo : EIATTR_KPARAM_INFO
	.align		4
.L_20:
        /*0028*/ 	.byte	0x04, 0x17
        /*002a*/ 	.short	(.L_22 - .L_21)
.L_21:
        /*002c*/ 	.word	0x00000000
        /*0030*/ 	.short	0x000b
        /*0032*/ 	.short	0x0038
        /*0034*/ 	.byte	0x00, 0xf0, 0x11, 0x00


	//----- nvinfo : EIATTR_KPARAM_INFO
	.align		4
.L_22:
        /*0038*/ 	.byte	0x04, 0x17
        /*003a*/ 	.short	(.L_24 - .L_23)
.L_23:
        /*003c*/ 	.word	0x00000000
        /*0040*/ 	.short	0x000a
        /*0042*/ 	.short	0x0034
        /*0044*/ 	.byte	0x00, 0xf0, 0x11, 0x00


	//----- nvinfo : EIATTR_KPARAM_INFO
	.align		4
.L_24:
        /*0048*/ 	.byte	0x04, 0x17
        /*004a*/ 	.short	(.L_26 - .L_25)
.L_25:
        /*004c*/ 	.word	0x00000000
        /*0050*/ 	.short	0x0009
        /*0052*/ 	.short	0x0030
        /*0054*/ 	.byte	0x00, 0xf0, 0x11, 0x00


	//----- nvinfo : EIATTR_KPARAM_INFO
	.align		4
.L_26:
        /*0058*/ 	.byte	0x04, 0x17
        /*005a*/ 	.short	(.L_28 - .L_27)
.L_27:
        /*005c*/ 	.word	0x00000000
        /*0060*/ 	.short	0x0008
        /*0062*/ 	.short	0x002c
        /*0064*/ 	.byte	0x00, 0xf0, 0x11, 0x00


	//----- nvinfo : EIATTR_KPARAM_INFO
	.align		4
.L_28:
        /*0068*/ 	.byte	0x04, 0x17
        /*006a*/ 	.short	(.L_30 - .L_29)
.L_29:
        /*006c*/ 	.word	0x00000000
        /*0070*/ 	.short	0x0007
        /*0072*/ 	.short	0x0028
        /*0074*/ 	.byte	0x00, 0xf0, 0x11, 0x00


	//----- nvinfo : EIATTR_KPARAM_INFO
	.align		4
.L_30:
        /*0078*/ 	.byte	0x04, 0x17
        /*007a*/ 	.short	(.L_32 - .L_31)
.L_31:
        /*007c*/ 	.word	0x00000000
        /*0080*/ 	.short	0x0006
        /*0082*/ 	.short	0x0024
        /*0084*/ 	.byte	0x00, 0xf0, 0x11, 0x00


	//----- nvinfo : EIATTR_KPARAM_INFO
	.align		4
.L_32:
        /*0088*/ 	.byte	0x04, 0x17
        /*008a*/ 	.short	(.L_34 - .L_33)
.L_33:
        /*008c*/ 	.word	0x00000000
        /*0090*/ 	.short	0x0005
        /*0092*/ 	.short	0x0020
        /*0094*/ 	.byte	0x00, 0xf0, 0x11, 0x00


	//----- nvinfo : EIATTR_KPARAM_INFO
	.align		4
.L_34:
        /*0098*/ 	.byte	0x04, 0x17
        /*009a*/ 	.short	(.L_36 - .L_35)
.L_35:
        /*009c*/ 	.word	0x00000000
        /*00a0*/ 	.short	0x0004
        /*00a2*/ 	.short	0x001c
        /*00a4*/ 	.byte	0x00, 0xf0, 0x11, 0x00


	//----- nvinfo : EIATTR_KPARAM_INFO
	.align		4
.L_36:
        /*00a8*/ 	.byte	0x04, 0x17
        /*00aa*/ 	.short	(.L_38 - .L_37)
.L_37:
        /*00ac*/ 	.word	0x00000000
        /*00b0*/ 	.short	0x0003
        /*00b2*/ 	.short	0x0018
        /*00b4*/ 	.byte	0x00, 0xf0, 0x11, 0x00


	//----- nvinfo : EIATTR_KPARAM_INFO
	.align		4
.L_38:
        /*00b8*/ 	.byte	0x04, 0x17
        /*00ba*/ 	.short	(.L_40 - .L_39)
.L_39:
        /*00bc*/ 	.word	0x00000000
        /*00c0*/ 	.short	0x0002
        /*00c2*/ 	.short	0x0010
        /*00c4*/ 	.byte	0x00, 0xf4, 0x21, 0x00


	//----- nvinfo : EIATTR_KPARAM_INFO
	.align		4
.L_40:
        /*00c8*/ 	.byte	0x04, 0x17
        /*00ca*/ 	.short	(.L_42 - .L_41)
.L_41:
        /*00cc*/ 	.word	0x00000000
        /*00d0*/ 	.short	0x0001
        /*00d2*/ 	.short	0x0008
        /*00d4*/ 	.byte	0x00, 0xf4, 0x21, 0x00


	//----- nvinfo : EIATTR_KPARAM_INFO
	.align		4
.L_42:
        /*00d8*/ 	.byte	0x04, 0x17
        /*00da*/ 	.short	(.L_44 - .L_43)
.L_43:
        /*00dc*/ 	.word	0x00000000
        /*00e0*/ 	.short	0x0000
        /*00e2*/ 	.short	0x0000
        /*00e4*/ 	.byte	0x00, 0xf4, 0x21, 0x00


	//----- nvinfo : EIATTR_AT_ENTRY_FRAGMENTS
	.align		4
.L_44:
        /*00e8*/ 	.byte	0x04, 0x4f
        /*00ea*/ 	.short	(.L_46 - .L_45)


	//   ....[0]....
.L_45:
        /*00ec*/ 	.word	0x00000004


	//----- nvinfo : EIATTR_RESERVED_SMEM_USED
	.align		4
.L_46:
        /*00f0*/ 	.byte	0x01, 0x41
	.zero		2


	//----- nvinfo : EIATTR_SPARSE_MMA_MASK
	.align		4
        /*00f4*/ 	.byte	0x03, 0x50
        /*00f6*/ 	.short	0x0000


	//----- nvinfo : EIATTR_TCGEN05_1CTA_USED
	.align		4
        /*00f8*/ 	.byte	0x01, 0x51
	.zero		2


	//----- nvinfo : EIATTR_MAXREG_COUNT
	.align		4
        /*00fc*/ 	.byte	0x03, 0x1b
        /*00fe*/ 	.short	0x00ff


	//----- nvinfo : EIATTR_NUM_BARRIERS
	.align		4
        /*0100*/ 	.byte	0x02, 0x4c
        /*0102*/ 	.byte	0x01
	.zero		1


	//----- nvinfo : EIATTR_INT_WARP_WIDE_INSTR_OFFSETS
	.align		4
        /*0104*/ 	.byte	0x04, 0x31
        /*0106*/ 	.short	(.L_48 - .L_47)


	//   ....[0]....
.L_47:
        /*0108*/ 	.word	0x00001bf0


	//   ....[1]....
        /*010c*/ 	.word	0x00001c20


	//   ....[2]....
        /*0110*/ 	.word	0x00004cc0


	//   ....[3]....
        /*0114*/ 	.word	0x00009dc0


	//   ....[4]....
        /*0118*/ 	.word	0x00009e10


	//----- nvinfo : EIATTR_COOP_GROUP_MASK_REGIDS
	.align		4
.L_48:
        /*011c*/ 	.byte	0x04, 0x29
        /*011e*/ 	.short	(.L_50 - .L_49)


	//   ....[0]....
.L_49:
        /*0120*/ 	.word	0xffffffff


	//   ....[1]....
        /*0124*/ 	.word	0xffffffff


	//   ....[2]....
        /*0128*/ 	.word	0xffffffff


	//   ....[3]....
        /*012c*/ 	.word	0xffffffff


	//----- nvinfo : EIATTR_COOP_GROUP_INSTR_OFFSETS
	.align		4
.L_50:
        /*0130*/ 	.byte	0x04, 0x28
        /*0132*/ 	.short	(.L_52 - .L_51)


	//   ....[0]....
.L_51:
        /*0134*/ 	.word	0x00000070


	//   ....[1]....
        /*0138*/ 	.word	0x00000330


	//   ....[2]....
        /*013c*/ 	.word	0x00009c50


	//   ....[3]....
        /*0140*/ 	.word	0x00009ec0


	//----- nvinfo : EIATTR_VRC_CTA_INIT_COUNT
	.align		4
.L_52:
        /*0144*/ 	.byte	0x02, 0x4a
        /*0146*/ 	.byte	0x80
	.zero		1


	//----- nvinfo : EIATTR_MBARRIER_INSTR_OFFSETS
	.align		4
        /*0148*/ 	.byte	0x04, 0x39
        /*014a*/ 	.short	(.L_54 - .L_53)


	//   ....[0]....
.L_53:
        /*014c*/ 	.word	0x00001db0
        /*0150*/ 	.word	0x000000ff
        /*0154*/ 	.word	0x00000000
        /*0158*/ 	.short	0x0100
        /*015a*/ 	.byte	0x0b
	.zero		1


	//   ....[1]....
        /*015c*/ 	.word	0x00004cf0
        /*0160*/ 	.word	0x000000ff
        /*0164*/ 	.word	0x0000a008
        /*0168*/ 	.short	0x0100
        /*016a*/ 	.byte	0x09
	.zero		1


	//   ....[2]....
        /*016c*/ 	.word	0x00005780
        /*0170*/ 	.word	0x000000ff
        /*0174*/ 	.word	0x00000000
        /*0178*/ 	.short	0x010a
        /*017a*/ 	.byte	0x0b
	.zero		1


	//   ....[3]....
        /*017c*/ 	.word	0x00007bf0
        /*0180*/ 	.word	0x000000ff
        /*0184*/ 	.word	0x00000000
        /*0188*/ 	.short	0x010a
        /*018a*/ 	.byte	0x0b
	.zero		1


	//   ....[4]....
        /*018c*/ 	.word	0x00007d50
        /*0190*/ 	.word	0x000000ff
        /*0194*/ 	.word	0x0000a000
        /*0198*/ 	.short	0x0108
        /*019a*/ 	.byte	0x09
	.zero		1


	//   ....[5]....
        /*019c*/ 	.word	0x00007de0
        /*01a0*/ 	.word	0x000000ff
        /*01a4*/ 	.word	0x0000a008
        /*01a8*/ 	.short	0x0108
        /*01aa*/ 	.byte	0x09
	.zero		1


	//   ....[6]....
        /*01ac*/ 	.word	0x00009ee0
        /*01b0*/ 	.word	0x000000ff
        /*01b4*/ 	.word	0x00000000
        /*01b8*/ 	.short	0x010a
        /*01ba*/ 	.byte	0x0b
	.zero		1


	//   ....[7]....
        /*01bc*/ 	.word	0x00009f10
        /*01c0*/ 	.word	0x000000ff
        /*01c4*/ 	.word	0x00000000
        /*01c8*/ 	.short	0x010a
        /*01ca*/ 	.byte	0x0b
	.zero		1


	//----- nvinfo : EIATTR_NUM_MBARRIERS
	.align		4
.L_54:
        /*01cc*/ 	.byte	0x03, 0x38
        /*01ce*/ 	.short	0x0002


	//----- nvinfo : EIATTR_EXIT_INSTR_OFFSETS
	.align		4
        /*01d0*/ 	.byte	0x04, 0x1c
        /*01d2*/ 	.short	(.L_56 - .L_55)


	//   ....[0]....
.L_55:
        /*01d4*/ 	.word	0x00009ed0


	//----- nvinfo : EIATTR_REQNTID
	.align		4
.L_56:
        /*01d8*/ 	.byte	0x04, 0x10
        /*01da*/ 	.short	(.L_58 - .L_57)
.L_57:
        /*01dc*/ 	.word	0x00000100
        /*01e0*/ 	.word	0x00000001
        /*01e4*/ 	.word	0x00000001


	//----- nvinfo : EIATTR_CRS_STACK_SIZE
	.align		4
.L_58:
        /*01e8*/ 	.byte	0x04, 0x1e
        /*01ea*/ 	.short	(.L_60 - .L_59)
.L_59:
        /*01ec*/ 	.word	0x00000000


	//----- nvinfo : EIATTR_CBANK_PARAM_SIZE
	.align		4
.L_60:
        /*01f0*/ 	.byte	0x03, 0x19
        /*01f2*/ 	.short	0x0050


	//----- nvinfo : EIATTR_PARAM_CBANK
	.align		4
        /*01f4*/ 	.byte	0x04, 0x0a
        /*01f6*/ 	.short	(.L_62 - .L_61)
	.align		4
.L_61:
        /*01f8*/ 	.word	index@(.nv.constant0.matmul_kernel)
        /*01fc*/ 	.short	0x0380
        /*01fe*/ 	.short	0x0050


	//----- nvinfo : EIATTR_SW_WAR
	.align		4
.L_62:
        /*0200*/ 	.byte	0x04, 0x36
        /*0202*/ 	.short	(.L_64 - .L_63)
.L_63:
        /*0204*/ 	.word	0x00000008
.L_64:


//--------------------- .nv.compat                --------------------------
	.section	.nv.compat,"",@"SHT_CUDA_COMPAT_INFO"
	.align	4
        /*0000*/ 	.byte	0x02, 0x02, 0x02, 0x00, 0x02, 0x05, 0x05, 0x00, 0x02, 0x03, 0x00, 0x00, 0x02, 0x06, 0x01, 0x00


//--------------------- .nv.callgraph             --------------------------
	.section	.nv.callgraph,"",@"SHT_CUDA_CALLGRAPH"
	.align	4
	.sectionentsize	8
	.align		4
        /*0000*/ 	.word	0x00000000
	.align		4
        /*0004*/ 	.word	0xffffffff
	.align		4
        /*0008*/ 	.word	0x00000000
	.align		4
        /*000c*/ 	.word	0xfffffffe
	.align		4
        /*0010*/ 	.word	0x00000000
	.align		4
        /*0014*/ 	.word	0xfffffffd
	.align		4
        /*0018*/ 	.word	0x00000000
	.align		4
        /*001c*/ 	.word	0xfffffffc


//--------------------- .text.matmul_kernel       --------------------------
	.section	.text.matmul_kernel,"ax",@progbits
	.align	128
        .global         matmul_kernel
        .type           matmul_kernel,@function
        .size           matmul_kernel,(.L_x_20 - matmul_kernel)
        .other          matmul_kernel,@"STO_CUDA_ENTRY STV_DEFAULT"
matmul_kernel:
.text.matmul_kernel:
[----:B------:R-:W0:Y:S01]  /*0000*/  LDC R1, c[0x0][0x37c] ;  /* 0x0000df00ff017b82 */ /* 0x000e220000000800 */
[----:B------:R-:W1:Y:S01]  /*0010*/  S2R R17, SR_TID.X ;  /* 0x0000000000117919 */ /* 0x000e620000002100 */
[----:B------:R-:W2:Y:S01]  /*0020*/  LDCU.64 UR22, c[0x0][0x358] ;  /* 0x00006b00ff1677ac */ /* 0x000ea20008000a00 */
[----:B-1----:R-:W-:-:S13]  /*0030*/  ISETP.GE.U32.AND P0, PT, R17, 0x20, PT ;  /* 0x000000201100780c */ /* 0x002fda0003f06070 */
[----:B------:R-:W-:Y:S02]  /*0040*/  VOTEU.ANY UP0, P0 ;  /* 0x0000000000ff7886 */ /* 0x000fe40000000100 */
[----:B0-2---:R-:W-:Y:S05]  /*0050*/  BRA.U UP0, `(.L_x_0) ;  /* 0x0000000100b87547 */ /* 0x005fea000b800000 */
[----:B------:R-:W0:Y:S01]  /*0060*/  S2UR UR6, SR_CgaCtaId ;  /* 0x00000000000679c3 */ /* 0x000e220000008800 */
[----:B------:R-:W-:Y:S01]  /*0070*/  NOP ;  /* 0x0000000000007918 */ /* 0x000fe20000000000 */
[----:B------:R-:W-:Y:S02]  /*0080*/  UMOV UR4, 0x40 ;  /* 0x0000004000047882 */ /* 0x000fe40000000000 */
[----:B0-----:R-:W-:-:S09]  /*0090*/  ULEA UR4, UR6, UR4, 0x18 ;  /* 0x0000000406047291 */ /* 0x001fd2000f8ec0ff */
[----:B------:R-:W0:Y:S01]  /*00a0*/  LDS.U8 R0, [UR4] ;  /* 0x00000004ff007984 */ /* 0x000e220008000000 */
[----:B------:R-:W-:Y:S02]  /*00b0*/  UMOV UR4, 0x400 ;  /* 0x0000040000047882 */ /* 0x000fe40000000000 */
[----:B------:R-:W-:Y:S01]  /*00c0*/  ULEA UR4, UR6, UR4, 0x18 ;  /* 0x0000000406047291 */ /* 0x000fe2000f8ec0ff */
[----:B0-----:R-:W-:-:S13]  /*00d0*/  ISETP.NE.AND P0, PT, R0, RZ, PT ;  /* 0x000000ff0000720c */ /* 0x001fda0003f05270 */
[----:B------:R-:W-:Y:S05]  /*00e0*/  @P0 BRA `(.L_x_1) ;  /* 0x00000000007c0947 */ /* 0x000fea0003800000 */
[----:B------:R-:W-:-:S13]  /*00f0*/  ELECT P0, URZ, PT ;  /* 0x0000000000ff782f */ /* 0x000fda0003800000 */
[----:B------:R-:W-:Y:S05]  /*0100*/  @!P0 BRA `(.L_x_2) ;  /* 0x0000000000848947 */ /* 0x000fea0003800000 */
[----:B------:R-:W-:Y:S01]  /*0110*/  UMOV UR5, 0x4 ;  /* 0x0000000400057882 */ /* 0x000fe20000000000 */
[----:B------:R-:W-:Y:S02]  /*0120*/  IMAD.MOV.U32 R4, RZ, RZ, 0x1 ;  /* 0x00000001ff047424 */ /* 0x000fe400078e00ff */
[----:B------:R-:W-:Y:S02]  /*0130*/  IMAD.MOV.U32 R5, RZ, RZ, 0xf ;  /* 0x0000000fff057424 */ /* 0x000fe400078e00ff */
[----:B------:R-:W-:Y:S04]  /*0140*/  DEPBAR.LE SB0, 0x36 ;  /* 0x00008d800000791a */ /* 0x000fe80000000000 */
[----:B------:R-:W0:Y:S02]  /*0150*/  UTCATOMSWS.FIND_AND_SET.ALIGN UP1, UR5, UR5 ;  /* 0x00000005000575e3 */ /* 0x000e240008020800 */
[----:B0-----:R-:W-:-:S04]  /*0160*/  PLOP3.LUT P0, PT, PT, PT, UP1, 0x80, 0x8 ;  /* 0x000000000008781c */ /* 0x001fc80003f0f018 */
[----:B------:R-:W-:-:S04]  /*0170*/  SEL R0, RZ, 0xffffffff, !P0 ;  /* 0xffffffffff007807 */ /* 0x000fc80004000000 */
[----:B------:R-:W-:Y:S01]  /*0180*/  ISETP.NE.AND P0, PT, R0, RZ, PT ;  /* 0x000000ff0000720c */ /* 0x000fe20003f05270 */
[----:B------:R-:W-:-:S12]  /*0190*/  IMAD.U32 R0, RZ, RZ, UR5 ;  /* 0x00000005ff007e24 */ /* 0x000fd8000f8e00ff */
[----:B------:R-:W-:Y:S05]  /*01a0*/  @P0 BRA `(.L_x_3) ;  /* 0x0000000000240947 */ /* 0x000fea0003800000 */
.L_x_4:
[----:B------:R-:W-:Y:S05]  /*01b0*/  NANOSLEEP 0x64 ;  /* 0x000000640000795d */ /* 0x000fea0003800000 */
[----:B------:R-:W-:-:S05]  /*01c0*/  UMOV UR5, 0x4 ;  /* 0x0000000400057882 */ /* 0x000fca0000000000 */
[----:B------:R-:W-:Y:S04]  /*01d0*/  DEPBAR.LE SB0, 0x36 ;  /* 0x00008d800000791a */ /* 0x000fe80000000000 */
[----:B------:R-:W0:Y:S02]  /*01e0*/  UTCATOMSWS.FIND_AND_SET.ALIGN UP1, UR5, UR5 ;  /* 0x00000005000575e3 */ /* 0x000e240008020800 */
[----:B0-----:R-:W-:-:S04]  /*01f0*/  PLOP3.LUT P0, PT, PT, PT, UP1, 0x80, 0x8 ;  /* 0x000000000008781c */ /* 0x001fc80003f0f018 */
[----:B------:R-:W-:-:S04]  /*0200*/  SEL R0, RZ, 0xffffffff, !P0 ;  /* 0xffffffffff007807 */ /* 0x000fc80004000000 */
[----:B------:R-:W-:Y:S01]  /*0210*/  ISETP.NE.AND P0, PT, R0, RZ, PT ;  /* 0x000000ff0000720c */ /* 0x000fe20003f05270 */
[----:B------:R-:W-:-:S12]  /*0220*/  IMAD.U32 R0, RZ, RZ, UR5 ;  /* 0x00000005ff007e24 */ /* 0x000fd8000f8e00ff */
[----:B------:R-:W-:Y:S05]  /*0230*/  @!P0 BRA `(.L_x_4) ;  /* 0xfffffffc00dc8947 */ /* 0x000fea000383ffff */
.L_x_3:
[C---:B------:R-:W-:Y:S01]  /*0240*/  VIADD R3, R0.reuse, 0x10 ;  /* 0x0000001000037836 */ /* 0x040fe20000000000 */
[----:B------:R-:W-:Y:S01]  /*0250*/  UMOV UR5, 0x50 ;  /* 0x0000005000057882 */ /* 0x000fe20000000000 */
[----:B------:R-:W-:Y:S01]  /*0260*/  SHF.L.U32 R2, R5, R0, RZ ;  /* 0x0000000005027219 */ /* 0x000fe200000006ff */
[----:B------:R-:W-:Y:S01]  /*0270*/  ULEA UR5, UR6, UR5, 0x18 ;  /* 0x0000000506057291 */ /* 0x000fe2000f8ec0ff */
[----:B------:R-:W-:Y:S01]  /*0280*/  IMAD.SHL.U32 R0, R0, 0x20, RZ ;  /* 0x0000002000007824 */ /* 0x000fe200078e00ff */
[----:B------:R-:W-:-:S04]  /*0290*/  SHF.L.U32 R3, R4, R3, RZ ;  /* 0x0000000304037219 */ /* 0x000fc800000006ff */
[----:B------:R-:W-:-:S05]  /*02a0*/  LOP3.LUT R2, R3, R2, RZ, 0xfc, !PT ;  /* 0x0000000203027212 */ /* 0x000fca00078efcff */
[----:B------:R0:W-:Y:S04]  /*02b0*/  ATOMS.OR RZ, [UR5], R2 ;  /* 0x00000002ffff798c */ /* 0x0001e8000b000005 */
[----:B------:R0:W-:Y:S01]  /*02c0*/  STS [UR4], R0 ;  /* 0x00000000ff007988 */ /* 0x0001e20008000804 */
[----:B------:R-:W-:Y:S05]  /*02d0*/  BRA `(.L_x_2) ;  /* 0x0000000000107947 */ /* 0x000fea0003800000 */
.L_x_1:
[----:B------:R-:W-:Y:S01]  /*02e0*/  IMAD.MOV.U32 R0, RZ, RZ, -0x1 ;  /* 0xffffffffff007424 */ /* 0x000fe200078e00ff */
[----:B------:R-:W-:-:S04]  /*02f0*/  MOV R2, 0x320 ;  /* 0x0000032000027802 */ /* 0x000fc80000000f00 */
[----:B------:R0:W-:Y:S03]  /*0300*/  STS [UR4], R0 ;  /* 0x00000000ff007988 */ /* 0x0001e60008000804 */
[----:B0-----:R-:W-:Y:S05]  /*0310*/  CALL.REL.NOINC `($__internal_1_$__cuda_sm10x_tcgen05_guardrail_trap_phase_invalid_during_alloc) ;  /* 0x0000009c00147944 */ /* 0x001fea0003c00000 */
.L_x_2:
[----:B------:R-:W-:Y:S05]  /*0320*/  WARPSYNC.ALL ;  /* 0x0000000000007948 */ /* 0x000fea0003800000 */
[----:B------:R-:W-:Y:S01]  /*0330*/  NOP ;  /* 0x0000000000007918 */ /* 0x000fe20000000000 */
.L_x_0:
[----:B------:R-:W1:Y:S01]  /*0340*/  LDC.64 R26, c[0x0][0x398] ;  /* 0x0000e600ff1a7b82 */ /* 0x000e620000000a00 */
[----:B------:R-:W2:Y:S01]  /*0350*/  S2R R5, SR_CTAID.X ;  /* 0x0000000000057919 */ /* 0x000ea20000002500 */
[----:B------:R-:W-:Y:S01]  /*0360*/  UMOV UR9, 0x400 ;  /* 0x0000040000097882 */ /* 0x000fe20000000000 */
[----:B------:R-:W3:Y:S01]  /*0370*/  LDCU UR4, c[0x0][0x3ac] ;  /* 0x00007580ff0477ac */ /* 0x000ee20008000800 */
[----:B------:R-:W4:Y:S04]  /*0380*/  LDCU UR10, c[0x0][0x3b0] ;  /* 0x00007600ff0a77ac */ /* 0x000f280008000800 */
[----:B------:R-:W5:Y:S01]  /*0390*/  S2UR UR6, SR_CgaCtaId ;  /* 0x00000000000679c3 */ /* 0x000f620000008800 */
[----:B------:R-:W0:Y:S01]  /*03a0*/  LDCU.128 UR16, c[0x0][0x380] ;  /* 0x00007000ff1077ac */ /* 0x000e220008000c00 */
[----:B------:R-:W0:Y:S06]  /*03b0*/  LDCU UR15, c[0x0][0x3b0] ;  /* 0x00007600ff0f77ac */ /* 0x000e2c0008000800 */
[----:B------:R-:W0:Y:S01]  /*03c0*/  LDC R136, c[0x0][0x3a0] ;  /* 0x0000e800ff887b82 */ /* 0x000e220000000800 */
[----:B------:R-:W0:Y:S01]  /*03d0*/  LDCU UR11, c[0x0][0x3b0] ;  /* 0x00007600ff0b77ac */ /* 0x000e220008000800 */
[----:B------:R-:W0:Y:S02]  /*03e0*/  LDCU UR12, c[0x0][0x3b0] ;  /* 0x00007600ff0c77ac */ /* 0x000e240008000800 */
[----:B01----:R-:W-:Y:S01]  /*03f0*/  VIADD R0, R27, 0x3f ;  /* 0x0000003f1b007836 */ /* 0x003fe20000000000 */
[----:B------:R-:W-:-:S02]  /*0400*/  IABS R19, R26 ;  /* 0x0000001a00137213 */ /* 0x000fc40000000000 */
[----:B------:R-:W-:Y:S01]  /*0410*/  IABS R24, R27 ;  /* 0x0000001b00187213 */ /* 0x000fe20000000000 */
[----:B------:R-:W0:Y:S01]  /*0420*/  LDCU UR14, c[0x0][0x3b0] ;  /* 0x00007600ff0e77ac */ /* 0x000e220008000800 */
[----:B------:R-:W-:Y:S01]  /*0430*/  SHF.R.S32.HI R3, RZ, 0x1f, R0 ;  /* 0x0000001fff037819 */ /* 0x000fe20000011400 */
[----:B-----5:R-:W-:-:S03]  /*0440*/  ULEA UR9, UR6, UR9, 0x18 ;  /* 0x0000000906097291 */ /* 0x020fc6000f8ec0ff */
[----:B------:R-:W-:Y:S01]  /*0450*/  LEA.HI R3, R3, R0, RZ, 0x6 ;  /* 0x0000000003037211 */ /* 0x000fe200078f30ff */
[----:B------:R-:W-:Y:S01]  /*0460*/  BAR.SYNC.DEFER_BLOCKING 0x0 ;  /* 0x0000000000007b1d */ /* 0x000fe20000010000 */
[----:B--2---:R-:W-:Y:S02]  /*0470*/  IABS R8, R5 ;  /* 0x0000000500087213 */ /* 0x004fe40000000000 */
[----:B------:R-:W-:-:S03]  /*0480*/  SHF.R.S32.HI R3, RZ, 0x6, R3 ;  /* 0x00000006ff037819 */ /* 0x000fc60000011403 */
[----:B------:R-:W1:Y:S02]  /*0490*/  LDCU UR7, c[0x0][0x3a4] ;  /* 0x00007480ff0777ac */ /* 0x000e640008000800 */
[----:B------:R-:W-:Y:S01]  /*04a0*/  IMAD.SHL.U32 R4, R3, 0x8, RZ ;  /* 0x0000000803047824 */ /* 0x000fe200078e00ff */
[----:B------:R-:W2:Y:S04]  /*04b0*/  LDCU UR20, c[0x0][0x380] ;  /* 0x00007000ff1477ac */ /* 0x000ea80008000800 */
[-C--:B------:R-:W-:Y:S02]  /*04c0*/  IABS R7, R4.reuse ;  /* 0x0000000400077213 */ /* 0x080fe40000000000 */
[----:B------:R-:W-:Y:S02]  /*04d0*/  IABS R10, R4 ;  /* 0x00000004000a7213 */ /* 0x000fe40000000000 */
[----:B------:R-:W5:Y:S01]  /*04e0*/  I2F.RP R0, R7 ;  /* 0x0000000700007306 */ /* 0x000f620000209400 */
[----:B------:R-:W0:Y:S07]  /*04f0*/  LDS R11, [UR9] ;  /* 0x00000009ff0b7984 */ /* 0x000e2e0008000800 */
[----:B-----5:R-:W5:Y:S02]  /*0500*/  MUFU.RCP R0, R0 ;  /* 0x0000000000007308 */ /* 0x020f640000001000 */
[----:B-----5:R-:W-:-:S02]  /*0510*/  VIADD R2, R0, 0xffffffe ;  /* 0x0ffffffe00027836 */ /* 0x020fc40000000000 */
[----:B------:R-:W-:-:S04]  /*0520*/  IMAD.MOV R0, RZ, RZ, -R10 ;  /* 0x000000ffff007224 */ /* 0x000fc800078e0a0a */
[----:B------:R5:W1:Y:S02]  /*0530*/  F2I.FTZ.U32.TRUNC.NTZ R3, R2 ;  /* 0x0000000200037305 */ /* 0x000a64000021f000 */
[----:B-----5:R-:W-:Y:S01]  /*0540*/  IMAD.MOV.U32 R2, RZ, RZ, RZ ;  /* 0x000000ffff027224 */ /* 0x020fe200078e00ff */
[----:B0-----:R-:W-:Y:S01]  /*0550*/  R2UR UR8, R11 ;  /* 0x000000000b0872ca */ /* 0x001fe200000e0000 */
[----:B-1----:R-:W-:-:S04]  /*0560*/  IMAD.MOV R6, RZ, RZ, -R3 ;  /* 0x000000ffff067224 */ /* 0x002fc800078e0a03 */
[----:B------:R-:W-:Y:S02]  /*0570*/  IMAD R9, R6, R7, RZ ;  /* 0x0000000706097224 */ /* 0x000fe400078e02ff */
[----:B------:R-:W-:Y:S02]  /*0580*/  IMAD.MOV.U32 R6, RZ, RZ, R8 ;  /* 0x000000ffff067224 */ /* 0x000fe400078e0008 */
[----:B------:R-:W-:-:S06]  /*0590*/  IMAD.HI.U32 R3, R3, R9, R2 ;  /* 0x0000000903037227 */ /* 0x000fcc00078e0002 */
[----:B------:R-:W-:-:S04]  /*05a0*/  IMAD.HI.U32 R3, R3, R6, RZ ;  /* 0x0000000603037227 */ /* 0x000fc800078e00ff */
[----:B------:R-:W-:Y:S01]  /*05b0*/  IMAD R0, R3, R0, R6 ;  /* 0x0000000003007224 */ /* 0x000fe200078e0206 */
[----:B------:R-:W-:Y:S04]  /*05c0*/  BAR.SYNC.DEFER_BLOCKING 0x0 ;  /* 0x0000000000007b1d */ /* 0x000fe80000010000 */
[----:B------:R-:W-:-:S13]  /*05d0*/  ISETP.GT.U32.AND P1, PT, R7, R0, PT ;  /* 0x000000000700720c */ /* 0x000fda0003f24070 */
[----:B------:R-:W-:Y:S02]  /*05e0*/  @!P1 IMAD.IADD R0, R0, 0x1, -R7 ;  /* 0x0000000100009824 */ /* 0x000fe400078e0a07 */
[----:B------:R-:W-:Y:S01]  /*05f0*/  @!P1 VIADD R3, R3, 0x1 ;  /* 0x0000000103039836 */ /* 0x000fe20000000000 */
[----:B------:R-:W-:Y:S02]  /*0600*/  ISETP.NE.AND P1, PT, R4, RZ, PT ;  /* 0x000000ff0400720c */ /* 0x000fe40003f25270 */
[----:B------:R-:W-:Y:S02]  /*0610*/  ISETP.GE.U32.AND P0, PT, R0, R7, PT ;  /* 0x000000070000720c */ /* 0x000fe40003f06070 */
[----:B------:R-:W-:-:S04]  /*0620*/  LOP3.LUT R0, R5, R4, RZ, 0x3c, !PT ;  /* 0x0000000405007212 */ /* 0x000fc800078e3cff */
[----:B------:R-:W-:Y:S01]  /*0630*/  ISETP.GE.AND P2, PT, R0, RZ, PT ;  /* 0x000000ff0000720c */ /* 0x000fe20003f46270 */
[----:B------:R-:W-:-:S06]  /*0640*/  VIADD R0, R26, 0xff ;  /* 0x000000ff1a007836 */ /* 0x000fcc0000000000 */
[----:B------:R-:W-:-:S04]  /*0650*/  @P0 VIADD R3, R3, 0x1 ;  /* 0x0000000103030836 */ /* 0x000fc80000000000 */
[----:B------:R-:W-:Y:S01]  /*0660*/  IMAD.MOV.U32 R2, RZ, RZ, R3 ;  /* 0x000000ffff027224 */ /* 0x000fe200078e0003 */
[----:B------:R-:W-:-:S03]  /*0670*/  SHF.R.S32.HI R3, RZ, 0x1f, R0 ;  /* 0x0000001fff037819 */ /* 0x000fc60000011400 */
[----:B------:R-:W-:Y:S01]  /*0680*/  @!P2 IMAD.MOV R2, RZ, RZ, -R2 ;  /* 0x000000ffff02a224 */ /* 0x000fe200078e0a02 */
[----:B------:R-:W-:Y:S02]  /*0690*/  @!P1 LOP3.LUT R2, RZ, R4, RZ, 0x33, !PT ;  /* 0x00000004ff029212 */ /* 0x000fe400078e33ff */
[----:B------:R-:W-:-:S03]  /*06a0*/  LEA.HI R3, R3, R0, RZ, 0x8 ;  /* 0x0000000003037211 */ /* 0x000fc600078f40ff */
[----:B------:R-:W-:Y:S02]  /*06b0*/  IMAD.SHL.U32 R8, R2, 0x8, RZ ;  /* 0x0000000802087824 */ /* 0x000fe400078e00ff */
[----:B------:R-:W-:-:S03]  /*06c0*/  IMAD.MOV R2, RZ, RZ, -R2 ;  /* 0x000000ffff027224 */ /* 0x000fc600078e0a02 */
[----:B------:R-:W-:Y:S01]  /*06d0*/  LEA.HI.SX32 R3, R3, -R8, 0x18 ;  /* 0x8000000803037211 */ /* 0x000fe200078fc2ff */
[----:B------:R-:W-:Y:S02]  /*06e0*/  IMAD R6, R4, R2, R5 ;  /* 0x0000000204067224 */ /* 0x000fe400078e0205 */
[----:B------:R-:W-:Y:S01]  /*06f0*/  IMAD.MOV.U32 R2, RZ, RZ, RZ ;  /* 0x000000ffff027224 */ /* 0x000fe200078e00ff */
[----:B------:R-:W-:Y:S02]  /*0700*/  VIMNMX R9, PT, PT, R3, 0x8, PT ;  /* 0x0000000803097848 */ /* 0x000fe40003fe0100 */
[----:B------:R-:W-:Y:S02]  /*0710*/  IABS R4, R6 ;  /* 0x0000000600047213 */ /* 0x000fe40000000000 */
[----:B------:R-:W-:-:S04]  /*0720*/  IABS R7, R9 ;  /* 0x0000000900077213 */ /* 0x000fc80000000000 */
[----:B------:R-:W0:Y:S08]  /*0730*/  I2F.RP R0, R7 ;  /* 0x0000000700007306 */ /* 0x000e300000209400 */
[----:B0-----:R-:W0:Y:S02]  /*0740*/  MUFU.RCP R0, R0 ;  /* 0x0000000000007308 */ /* 0x001e240000001000 */
[----:B0-----:R-:W-:-:S06]  /*0750*/  VIADD R3, R0, 0xffffffe ;  /* 0x0ffffffe00037836 */ /* 0x001fcc0000000000 */
[----:B------:R-:W0:Y:S02]  /*0760*/  F2I.FTZ.U32.TRUNC.NTZ R3, R3 ;  /* 0x0000000300037305 */ /* 0x000e24000021f000 */
[----:B0-----:R-:W-:-:S04]  /*0770*/  IMAD.MOV R10, RZ, RZ, -R3 ;  /* 0x000000ffff0a7224 */ /* 0x001fc800078e0a03 */
[----:B------:R-:W-:Y:S01]  /*0780*/  IMAD R5, R10, R7, RZ ;  /* 0x000000070a057224 */ /* 0x000fe200078e02ff */
[----:B------:R-:W-:-:S03]  /*0790*/  IABS R10, R9 ;  /* 0x00000009000a7213 */ /* 0x000fc60000000000 */
[----:B------:R-:W-:Y:S02]  /*07a0*/  IMAD.HI.U32 R2, R3, R5, R2 ;  /* 0x0000000503027227 */ /* 0x000fe400078e0002 */
[----:B------:R-:W0:Y:S02]  /*07b0*/  I2F.RP R5, R24 ;  /* 0x0000001800057306 */ /* 0x000e240000209400 */
[----:B------:R-:W-:Y:S02]  /*07c0*/  IMAD.MOV.U32 R3, RZ, RZ, R4 ;  /* 0x000000ffff037224 */ /* 0x000fe400078e0004 */
[----:B------:R-:W-:Y:S02]  /*07d0*/  IMAD.MOV R0, RZ, RZ, -R10 ;  /* 0x000000ffff007224 */ /* 0x000fe400078e0a0a */
[----:B------:R-:W-:Y:S02]  /*07e0*/  IMAD.HI.U32 R2, R2, R3, RZ ;  /* 0x0000000302027227 */ /* 0x000fe400078e00ff */
[----:B------:R-:W1:Y:S02]  /*07f0*/  I2F.RP R4, R19 ;  /* 0x0000001300047306 */ /* 0x000e640000209400 */
[----:B------:R-:W-:-:S05]  /*0800*/  IMAD R0, R2, R0, R3 ;  /* 0x0000000002007224 */ /* 0x000fca00078e0203 */
[----:B------:R-:W-:Y:S01]  /*0810*/  ISETP.GT.U32.AND P1, PT, R7, R0, PT ;  /* 0x000000000700720c */ /* 0x000fe20003f24070 */
[----:B0-----:R-:W-:Y:S08]  /*0820*/  MUFU.RCP R5, R5 ;  /* 0x0000000500057308 */ /* 0x001ff00000001000 */
[----:B-1----:R-:W0:Y:S04]  /*0830*/  MUFU.RCP R4, R4 ;  /* 0x0000000400047308 */ /* 0x002e280000001000 */
[----:B------:R-:W-:-:S02]  /*0840*/  @!P1 IMAD.IADD R0, R0, 0x1, -R7 ;  /* 0x0000000100009824 */ /* 0x000fc400078e0a07 */
[----:B------:R-:W-:Y:S01]  /*0850*/  @!P1 VIADD R2, R2, 0x1 ;  /* 0x0000000102029836 */ /* 0x000fe20000000000 */
[----:B------:R-:W-:Y:S02]  /*0860*/  ISETP.NE.AND P1, PT, R9, RZ, PT ;  /* 0x000000ff0900720c */ /* 0x000fe40003f25270 */
[----:B------:R-:W-:Y:S02]  /*0870*/  ISETP.GE.U32.AND P0, PT, R0, R7, PT ;  /* 0x000000070000720c */ /* 0x000fe40003f06070 */
[----:B------:R-:W-:Y:S02]  /*0880*/  LOP3.LUT R0, R6, R9, RZ, 0x3c, !PT ;  /* 0x0000000906007212 */ /* 0x000fe400078e3cff */
[----:B------:R-:W-:Y:S02]  /*0890*/  SHF.R.U32.HI R7, RZ, 0x5, R17 ;  /* 0x00000005ff077819 */ /* 0x000fe40000011611 */
[----:B------:R-:W-:Y:S01]  /*08a0*/  ISETP.GE.AND P2, PT, R0, RZ, PT ;  /* 0x000000ff0000720c */ /* 0x000fe20003f46270 */
[----:B0-----:R-:W-:Y:S01]  /*08b0*/  VIADD R3, R4, 0xffffffe ;  /* 0x0ffffffe04037836 */ /* 0x001fe20000000000 */
[----:B------:R-:W-:Y:S01]  /*08c0*/  R2UR UR13, R7 ;  /* 0x00000000070d72ca */ /* 0x000fe200000e0000 */
[----:B------:R-:W-:-:S04]  /*08d0*/  VIADD R4, R5, 0xffffffe ;  /* 0x0ffffffe05047836 */ /* 0x000fc80000000000 */
[----:B------:R-:W-:Y:S01]  /*08e0*/  @P0 VIADD R2, R2, 0x1 ;  /* 0x0000000102020836 */ /* 0x000fe20000000000 */
[----:B------:R-:W0:Y:S03]  /*08f0*/  F2I.FTZ.U32.TRUNC.NTZ R3, R3 ;  /* 0x0000000300037305 */ /* 0x000e26000021f000 */
[----:B------:R-:W-:-:S04]  /*0900*/  IMAD.MOV.U32 R10, RZ, RZ, R2 ;  /* 0x000000ffff0a7224 */ /* 0x000fc800078e0002 */
[----:B------:R-:W-:Y:S01]  /*0910*/  @!P2 IMAD.MOV R10, RZ, RZ, -R10 ;  /* 0x000000ffff0aa224 */ /* 0x000fe200078e0a0a */
[----:B------:R1:W5:Y:S01]  /*0920*/  F2I.FTZ.U32.TRUNC.NTZ R5, R4 ;  /* 0x0000000400057305 */ /* 0x000362000021f000 */
[----:B------:R-:W-:Y:S01]  /*0930*/  @!P1 LOP3.LUT R10, RZ, R9, RZ, 0x33, !PT ;  /* 0x00000009ff0a9212 */ /* 0x000fe200078e33ff */
[----:B------:R-:W-:-:S04]  /*0940*/  USHF.L.U32 UR5, UR13, 0x4, URZ ;  /* 0x000000040d057899 */ /* 0x000fc800080006ff */
[----:B------:R-:W-:Y:S01]  /*0950*/  IMAD.MOV R0, RZ, RZ, -R10 ;  /* 0x000000ffff007224 */ /* 0x000fe200078e0a0a */
[----:B------:R-:W-:Y:S01]  /*0960*/  ULOP3.LUT UR5, UR5, 0x40, URZ, 0xc0, !UPT ;  /* 0x0000004005057892 */ /* 0x000fe2000f8ec0ff */
[----:B0-----:R-:W-:Y:S01]  /*0970*/  IMAD.MOV R2, RZ, RZ, -R3 ;  /* 0x000000ffff027224 */ /* 0x001fe200078e0a03 */
[----:B-1----:R-:W-:Y:S01]  /*0980*/  SHF.R.U32.HI R4, RZ, 0x6, R17 ;  /* 0x00000006ff047819 */ /* 0x002fe20000011611 */
[----:B------:R-:W-:Y:S02]  /*0990*/  IMAD R0, R9, R0, R6 ;  /* 0x0000000009007224 */ /* 0x000fe400078e0206 */
[----:B------:R-:W-:Y:S02]  /*09a0*/  IMAD R7, R2, R19, RZ ;  /* 0x0000001302077224 */ /* 0x000fe400078e02ff */
[----:B------:R-:W-:Y:S02]  /*09b0*/  IMAD.MOV.U32 R2, RZ, RZ, RZ ;  /* 0x000000ffff027224 */ /* 0x000fe400078e00ff */
[----:B-----5:R-:W-:-:S02]  /*09c0*/  IMAD.MOV R9, RZ, RZ, -R5 ;  /* 0x000000ffff097224 */ /* 0x020fc400078e0a05 */
[----:B------:R-:W-:Y:S01]  /*09d0*/  IMAD.HI.U32 R6, R3, R7, R2 ;  /* 0x0000000703067227 */ /* 0x000fe200078e0002 */
[----:B------:R-:W-:Y:S02]  /*09e0*/  LOP3.LUT R3, R17, 0xff, RZ, 0xc0, !PT ;  /* 0x000000ff11037812 */ /* 0x000fe400078ec0ff */
[----:B------:R-:W-:Y:S01]  /*09f0*/  SGXT.U32 R7, R4, 0x2 ;  /* 0x000000020407781a */ /* 0x000fe20000000000 */
[----:B------:R-:W-:Y:S01]  /*0a00*/  IMAD.IADD R2, R8, 0x1, R0 ;  /* 0x0000000108027824 */ /* 0x000fe200078e0200 */
[----:B------:R-:W-:Y:S01]  /*0a10*/  ISETP.NE.U32.AND P1, PT, R3, RZ, PT ;  /* 0x000000ff0300720c */ /* 0x000fe20003f25070 */
[----:B------:R-:W-:Y:S02]  /*0a20*/  IMAD.SHL.U32 R0, R10, 0x40, RZ ;  /* 0x000000400a007824 */ /* 0x000fe400078e00ff */
[----:B------:R-:W-:Y:S02]  /*0a30*/  IMAD R9, R9, R24, RZ ;  /* 0x0000001809097224 */ /* 0x000fe400078e02ff */
[----:B------:R-:W-:Y:S01]  /*0a40*/  IMAD.MOV.U32 R4, RZ, RZ, RZ ;  /* 0x000000ffff047224 */ /* 0x000fe200078e00ff */
[----:B------:R-:W-:Y:S01]  /*0a50*/  LOP3.LUT R7, R0, R7, RZ, 0xfc, !PT ;  /* 0x0000000700077212 */ /* 0x000fe200078efcff */
[----:B------:R-:W-:-:S02]  /*0a60*/  IMAD R2, R2, 0x100, R3 ;  /* 0x0000010002027824 */ /* 0x000fc400078e0203 */
[----:B------:R-:W-:Y:S01]  /*0a70*/  IMAD.HI.U32 R5, R5, R9, R4 ;  /* 0x0000000905057227 */ /* 0x000fe200078e0004 */
[C---:B------:R-:W-:Y:S02]  /*0a80*/  LOP3.LUT R4, R7.reuse, 0x8, RZ, 0xfc, !PT ;  /* 0x0000000807047812 */ /* 0x040fe400078efcff */
[----:B------:R-:W-:Y:S02]  /*0a90*/  LOP3.LUT R3, R7, 0x4, RZ, 0xfc, !PT ;  /* 0x0000000407037812 */ /* 0x000fe400078efcff */
[----:B------:R-:W-:Y:S02]  /*0aa0*/  IABS R9, R2 ;  /* 0x0000000200097213 */ /* 0x000fe40000000000 */
[----:B------:R-:W-:Y:S02]  /*0ab0*/  IABS R12, R4 ;  /* 0x00000004000c7213 */ /* 0x000fe40000000000 */
[----:B------:R-:W-:Y:S01]  /*0ac0*/  IABS R11, R3 ;  /* 0x00000003000b7213 */ /* 0x000fe20000000000 */
[----:B------:R-:W-:Y:S01]  /*0ad0*/  IMAD.HI.U32 R6, R6, R9, RZ ;  /* 0x0000000906067227 */ /* 0x000fe200078e00ff */
[----:B------:R-:W-:-:S02]  /*0ae0*/  ISETP.GE.AND P4, PT, R4, RZ, PT ;  /* 0x000000ff0400720c */ /* 0x000fc40003f86270 */
[----:B------:R-:W-:Y:S01]  /*0af0*/  ISETP.GE.AND P2, PT, R3, RZ, PT ;  /* 0x000000ff0300720c */ /* 0x000fe20003f46270 */
[----:B------:R-:W-:Y:S01]  /*0b00*/  IMAD.HI.U32 R4, R5, R12, RZ ;  /* 0x0000000c05047227 */ /* 0x000fe200078e00ff */
[C---:B------:R-:W-:Y:S02]  /*0b10*/  LOP3.LUT R20, R7.reuse, 0x10, RZ, 0xfc, !PT ;  /* 0x0000001007147812 */ /* 0x040fe400078efcff */
[----:B------:R-:W-:Y:S01]  /*0b20*/  LOP3.LUT R22, R7, 0x14, RZ, 0xfc, !PT ;  /* 0x0000001407167812 */ /* 0x000fe200078efcff */
[----:B------:R-:W-:Y:S01]  /*0b30*/  IMAD.HI.U32 R3, R5, R11, RZ ;  /* 0x0000000b05037227 */ /* 0x000fe200078e00ff */
[----:B------:R-:W-:Y:S02]  /*0b40*/  IABS R14, R20 ;  /* 0x00000014000e7213 */ /* 0x000fe40000000000 */
[----:B------:R-:W-:Y:S01]  /*0b50*/  IABS R16, R22 ;  /* 0x0000001600107213 */ /* 0x000fe20000000000 */
[----:B------:R-:W-:Y:S01]  /*0b60*/  IMAD.MOV R10, RZ, RZ, -R6 ;  /* 0x000000ffff0a7224 */ /* 0x000fe200078e0a06 */
[C---:B------:R-:W-:Y:S01]  /*0b70*/  LOP3.LUT R23, R7.reuse, 0x20, RZ, 0xfc, !PT ;  /* 0x0000002007177812 */ /* 0x040fe200078efcff */
[----:B------:R-:W-:Y:S01]  /*0b80*/  IMAD.MOV R13, RZ, RZ, -R4 ;  /* 0x000000ffff0d7224 */ /* 0x000fe200078e0a04 */
[C---:B------:R-:W-:Y:S01]  /*0b90*/  LOP3.LUT R34, R7.reuse, 0x24, RZ, 0xfc, !PT ;  /* 0x0000002407227812 */ /* 0x040fe200078efcff */
[----:B------:R-:W-:Y:S01]  /*0ba0*/  IMAD.MOV R3, RZ, RZ, -R3 ;  /* 0x000000ffff037224 */ /* 0x000fe200078e0a03 */
[----:B------:R-:W-:Y:S01]  /*0bb0*/  LOP3.LUT R35, R7, 0x28, RZ, 0xfc, !PT ;  /* 0x0000002807237812 */ /* 0x000fe200078efcff */
[----:B------:R-:W-:Y:S01]  /*0bc0*/  IMAD R4, R19, R10, R9 ;  /* 0x0000000a13047224 */ /* 0x000fe200078e0209 */
[----:B------:R-:W-:Y:S01]  /*0bd0*/  LOP3.LUT R37, R7, 0x30, RZ, 0xfc, !PT ;  /* 0x0000003007257812 */ /* 0x000fe200078efcff */
[C---:B------:R-:W-:Y:S01]  /*0be0*/  IMAD R3, R24.reuse, R3, R11 ;  /* 0x0000000318037224 */ /* 0x040fe200078e020b */
[----:B------:R-:W-:Y:S01]  /*0bf0*/  IABS R18, R35 ;  /* 0x0000002300127213 */ /* 0x000fe20000000000 */
[C---:B------:R-:W-:Y:S01]  /*0c00*/  IMAD R9, R24.reuse, R13, R12 ;  /* 0x0000000d18097224 */ /* 0x040fe200078e020c */
[----:B------:R-:W-:Y:S01]  /*0c10*/  ISETP.GT.U32.AND P0, PT, R19, R4, PT ;  /* 0x000000041300720c */ /* 0x000fe20003f04070 */
[----:B------:R-:W-:Y:S01]  /*0c20*/  IMAD.HI.U32 R8, R5, R14, RZ ;  /* 0x0000000e05087227 */ /* 0x000fe200078e00ff */
[----:B------:R-:W-:-:S02]  /*0c30*/  ISETP.GT.U32.AND P3, PT, R24, R3, PT ;  /* 0x000000031800720c */ /* 0x000fc40003f64070 */
[C---:B------:R-:W-:Y:S01]  /*0c40*/  ISETP.GT.U32.AND P5, PT, R24.reuse, R9, PT ;  /* 0x000000091800720c */ /* 0x040fe20003fa4070 */
[----:B------:R-:W-:Y:S01]  /*0c50*/  IMAD.MOV R15, RZ, RZ, -R8 ;  /* 0x000000ffff0f7224 */ /* 0x000fe200078e0a08 */
[----:B------:R-:W-:Y:S01]  /*0c60*/  LOP3.LUT R38, R7, 0x34, RZ, 0xfc, !PT ;  /* 0x0000003407267812 */ /* 0x000fe200078efcff */
[----:B------:R-:W-:Y:S01]  /*0c70*/  IMAD.HI.U32 R6, R5, R16, RZ ;  /* 0x0000001005067227 */ /* 0x000fe200078e00ff */
[----:B------:R-:W-:Y:S02]  /*0c80*/  IABS R10, R7 ;  /* 0x00000007000a7213 */ /* 0x000fe40000000000 */
[C---:B------:R-:W-:Y:S01]  /*0c90*/  LOP3.LUT R39, R7.reuse, 0x38, RZ, 0xfc, !PT ;  /* 0x0000003807277812 */ /* 0x040fe200078efcff */
[----:B------:R-:W-:Y:S01]  /*0ca0*/  IMAD R11, R24, R15, R14 ;  /* 0x0000000f180b7224 */ /* 0x000fe200078e020e */
[----:B------:R-:W-:Y:S01]  /*0cb0*/  IABS R15, R23 ;  /* 0x00000017000f7213 */ /* 0x000fe20000000000 */
[----:B------:R-:W-:Y:S01]  /*0cc0*/  @!P0 IMAD.IADD R4, R4, 0x1, -R19 ;  /* 0x0000000104048824 */ /* 0x000fe200078e0a13 */
[----:B------:R-:W-:Y:S01]  /*0cd0*/  LOP3.LUT R14, R7, 0x18, RZ, 0xfc, !PT ;  /* 0x00000018070e7812 */ /* 0x000fe200078efcff */
[--C-:B------:R-:W-:Y:S01]  /*0ce0*/  @!P3 IMAD.IADD R3, R3, 0x1, -R24.reuse ;  /* 0x000000010303b824 */ /* 0x100fe200078e0a18 */
[C---:B------:R-:W-:Y:S01]  /*0cf0*/  ISETP.GT.U32.AND P0, PT, R24.reuse, R11, PT ;  /* 0x0000000b1800720c */ /* 0x040fe20003f04070 */
[----:B------:R-:W-:Y:S01]  /*0d00*/  @!P5 IMAD.IADD R9, R9, 0x1, -R24 ;  /* 0x000000010909d824 */ /* 0x000fe200078e0a18 */
[----:B------:R-:W-:Y:S01]  /*0d10*/  ISETP.GT.U32.AND P3, PT, R19, R4, PT ;  /* 0x000000041300720c */ /* 0x000fe20003f64070 */
[----:B------:R-:W-:Y:S01]  /*0d20*/  IMAD.MOV R21, RZ, RZ, -R6 ;  /* 0x000000ffff157224 */ /* 0x000fe200078e0a06 */
[----:B------:R-:W-:Y:S01]  /*0d30*/  IABS R13, R14 ;  /* 0x0000000e000d7213 */ /* 0x000fe20000000000 */
[----:B------:R-:W-:Y:S01]  /*0d40*/  IMAD.HI.U32 R8, R5, R15, RZ ;  /* 0x0000000f05087227 */ /* 0x000fe200078e00ff */
[----:B------:R-:W-:-:S02]  /*0d50*/  ISETP.GT.U32.AND P6, PT, R24, R9, PT ;  /* 0x000000091800720c */ /* 0x000fc40003fc4070 */
[C---:B------:R-:W-:Y:S01]  /*0d60*/  ISETP.GT.U32.AND P5, PT, R24.reuse, R3, PT ;  /* 0x000000031800720c */ /* 0x040fe20003fa4070 */
[----:B------:R-:W-:Y:S01]  /*0d70*/  IMAD R12, R24, R21, R16 ;  /* 0x00000015180c7224 */ /* 0x000fe200078e0210 */
[----:B------:R-:W-:Y:S01]  /*0d80*/  IABS R16, R34 ;  /* 0x0000002200107213 */ /* 0x000fe20000000000 */
[----:B------:R-:W-:Y:S02]  /*0d90*/  IMAD.MOV R8, RZ, RZ, -R8 ;  /* 0x000000ffff087224 */ /* 0x000fe400078e0a08 */
[----:B------:R-:W-:-:S04]  /*0da0*/  IMAD.HI.U32 R6, R5, R13, RZ ;  /* 0x0000000d05067227 */ /* 0x000fc800078e00ff */
[----:B------:R-:W-:Y:S01]  /*0db0*/  @!P3 IMAD.IADD R4, R4, 0x1, -R19 ;  /* 0x000000010404b824 */ /* 0x000fe200078e0a13 */
[C---:B------:R-:W-:Y:S01]  /*0dc0*/  ISETP.GT.U32.AND P3, PT, R24.reuse, R12, PT ;  /* 0x0000000c1800720c */ /* 0x040fe20003f64070 */
[C---:B------:R-:W-:Y:S02]  /*0dd0*/  IMAD R15, R24.reuse, R8, R15 ;  /* 0x00000008180f7224 */ /* 0x040fe400078e020f */
[--C-:B------:R-:W-:Y:S02]  /*0de0*/  @!P6 IMAD.IADD R9, R9, 0x1, -R24.reuse ;  /* 0x000000010909e824 */ /* 0x100fe400078e0a18 */
[----:B------:R-:W-:Y:S01]  /*0df0*/  @!P0 IMAD.IADD R11, R11, 0x1, -R24 ;  /* 0x000000010b0b8824 */ /* 0x000fe200078e0a18 */
[----:B------:R-:W-:Y:S01]  /*0e00*/  ISETP.GT.U32.AND P6, PT, R24, R15, PT ;  /* 0x0000000f1800720c */ /* 0x000fe20003fc4070 */
[----:B------:R-:W-:Y:S01]  /*0e10*/  IMAD.MOV R6, RZ, RZ, -R6 ;  /* 0x000000ffff067224 */ /* 0x000fe200078e0a06 */
[----:B------:R-:W-:Y:S01]  /*0e20*/  ISETP.GE.AND P0, PT, R20, RZ, PT ;  /* 0x000000ff1400720c */ /* 0x000fe20003f06270 */
[----:B------:R-:W-:Y:S01]  /*0e30*/  IMAD.HI.U32 R8, R5, R18, RZ ;  /* 0x0000001205087227 */ /* 0x000fe200078e00ff */
[----:B------:R-:W-:-:S03]  /*0e40*/  IABS R20, R37 ;  /* 0x0000002500147213 */ /* 0x000fc60000000000 */
[----:B------:R-:W-:Y:S01]  /*0e50*/  @!P3 IMAD.IADD R12, R12, 0x1, -R24 ;  /* 0x000000010c0cb824 */ /* 0x000fe200078e0a18 */
[C---:B------:R-:W-:Y:S01]  /*0e60*/  ISETP.GT.U32.AND P3, PT, R24.reuse, R11, PT ;  /* 0x0000000b1800720c */ /* 0x040fe20003f64070 */
[----:B------:R-:W-:Y:S02]  /*0e70*/  IMAD R13, R24, R6, R13 ;  /* 0x00000006180d7224 */ /* 0x000fe400078e020d */
[----:B------:R-:W-:-:S04]  /*0e80*/  IMAD.HI.U32 R6, R5, R16, RZ ;  /* 0x0000001005067227 */ /* 0x000fc800078e00ff */
[----:B------:R-:W-:Y:S02]  /*0e90*/  IMAD.MOV R19, RZ, RZ, -R6 ;  /* 0x000000ffff137224 */ /* 0x000fe400078e0a06 */
[--C-:B------:R-:W-:Y:S02]  /*0ea0*/  @!P6 IMAD.IADD R15, R15, 0x1, -R24.reuse ;  /* 0x000000010f0fe824 */ /* 0x100fe400078e0a18 */
[----:B------:R-:W-:Y:S01]  /*0eb0*/  @!P5 IMAD.IADD R3, R3, 0x1, -R24 ;  /* 0x000000010303d824 */ /* 0x000fe200078e0a18 */
[C---:B------:R-:W-:Y:S01]  /*0ec0*/  ISETP.GT.U32.AND P5, PT, R24.reuse, R13, PT ;  /* 0x0000000d1800720c */ /* 0x040fe20003fa4070 */
[----:B------:R-:W-:Y:S01]  /*0ed0*/  IMAD.MOV R21, RZ, RZ, -R8 ;  /* 0x000000ffff157224 */ /* 0x000fe200078e0a08 */
[C---:B------:R-:W-:Y:S01]  /*0ee0*/  ISETP.GT.U32.AND P6, PT, R24.reuse, R15, PT ;  /* 0x0000000f1800720c */ /* 0x040fe20003fc4070 */
[----:B------:R-:W-:Y:S02]  /*0ef0*/  IMAD R16, R24, R19, R16 ;  /* 0x0000001318107224 */ /* 0x000fe400078e0210 */
[----:B------:R-:W-:-:S02]  /*0f00*/  IMAD.MOV.U32 R8, RZ, RZ, R3 ;  /* 0x000000ffff087224 */ /* 0x000fc400078e0003 */
[----:B------:R-:W-:-:S04]  /*0f10*/  IMAD.HI.U32 R3, R5, R20, RZ ;  /* 0x0000001405037227 */ /* 0x000fc800078e00ff */
[----:B------:R-:W-:Y:S01]  /*0f20*/  @!P3 IMAD.IADD R11, R11, 0x1, -R24 ;  /* 0x000000010b0bb824 */ /* 0x000fe200078e0a18 */
[C---:B------:R-:W-:Y:S01]  /*0f30*/  ISETP.GT.U32.AND P3, PT, R24.reuse, R16, PT ;  /* 0x000000101800720c */ /* 0x040fe20003f64070 */
[----:B------:R-:W-:Y:S02]  /*0f40*/  IMAD.MOV R3, RZ, RZ, -R3 ;  /* 0x000000ffff037224 */ /* 0x000fe400078e0a03 */
[C---:B------:R-:W-:Y:S01]  /*0f50*/  IMAD R18, R24.reuse, R21, R18 ;  /* 0x0000001518127224 */ /* 0x040fe200078e0212 */
[----:B------:R-:W-:Y:S01]  /*0f60*/  IABS R21, R38 ;  /* 0x0000002600157213 */ /* 0x000fe20000000000 */
[C---:B------:R-:W-:Y:S02]  /*0f70*/  IMAD R20, R24.reuse, R3, R20 ;  /* 0x0000000318147224 */ /* 0x040fe400078e0214 */
[----:B------:R-:W-:Y:S02]  /*0f80*/  @!P6 IMAD.IADD R15, R15, 0x1, -R24 ;  /* 0x000000010f0fe824 */ /* 0x000fe400078e0a18 */
[----:B------:R-:W-:Y:S01]  /*0f90*/  IMAD.HI.U32 R6, R5, R21, RZ ;  /* 0x0000001505067227 */ /* 0x000fe200078e00ff */
[----:B------:R-:W-:-:S03]  /*0fa0*/  ISETP.GT.U32.AND P6, PT, R24, R20, PT ;  /* 0x000000141800720c */ /* 0x000fc60003fc4070 */
[--C-:B------:R-:W-:Y:S01]  /*0fb0*/  @!P3 IMAD.IADD R16, R16, 0x1, -R24.reuse ;  /* 0x000000011010b824 */ /* 0x100fe200078e0a18 */
[----:B------:R-:W-:Y:S01]  /*0fc0*/  ISETP.GE.AND P3, PT, R14, RZ, PT ;  /* 0x000000ff0e00720c */ /* 0x000fe20003f66270 */
[----:B------:R-:W-:Y:S01]  /*0fd0*/  @!P5 IMAD.IADD R13, R13, 0x1, -R24 ;  /* 0x000000010d0dd824 */ /* 0x000fe200078e0a18 */
[C---:B------:R-:W-:Y:S01]  /*0fe0*/  ISETP.GT.U32.AND P5, PT, R24.reuse, R12, PT ;  /* 0x0000000c1800720c */ /* 0x040fe20003fa4070 */
[----:B------:R-:W-:Y:S02]  /*0ff0*/  IMAD.MOV R14, RZ, RZ, -R6 ;  /* 0x000000ffff0e7224 */ /* 0x000fe400078e0a06 */
[----:B------:R-:W-:Y:S01]  /*1000*/  @!P2 IMAD.MOV R8, RZ, RZ, -R8 ;  /* 0x000000ffff08a224 */ /* 0x000fe200078e0a08 */
[C---:B------:R-:W-:Y:S01]  /*1010*/  ISETP.GT.U32.AND P2, PT, R24.reuse, R13, PT ;  /* 0x0000000d1800720c */ /* 0x040fe20003f44070 */
[----:B------:R-:W-:Y:S02]  /*1020*/  IMAD R21, R24, R14, R21 ;  /* 0x0000000e18157224 */ /* 0x000fe400078e0215 */
[----:B------:R-:W-:-:S02]  /*1030*/  @!P6 IMAD.IADD R20, R20, 0x1, -R24 ;  /* 0x000000011414e824 */ /* 0x000fc400078e0a18 */
[----:B------:R-:W-:Y:S01]  /*1040*/  IMAD.HI.U32 R3, R5, R10, RZ ;  /* 0x0000000a05037227 */ /* 0x000fe200078e00ff */
[----:B------:R-:W-:-:S03]  /*1050*/  ISETP.GT.U32.AND P6, PT, R24, R21, PT ;  /* 0x000000151800720c */ /* 0x000fc60003fc4070 */
[--C-:B------:R-:W-:Y:S01]  /*1060*/  @!P5 IMAD.IADD R12, R12, 0x1, -R24.reuse ;  /* 0x000000010c0cd824 */ /* 0x100fe200078e0a18 */
[----:B------:R-:W-:Y:S01]  /*1070*/  ISETP.GT.U32.AND P5, PT, R24, R18, PT ;  /* 0x000000121800720c */ /* 0x000fe20003fa4070 */
[----:B------:R-:W-:Y:S01]  /*1080*/  IMAD.MOV R19, RZ, RZ, -R3 ;  /* 0x000000ffff137224 */ /* 0x000fe200078e0a03 */
[----:B------:R-:W-:Y:S01]  /*1090*/  LEA.HI R3, R17, R0, RZ, 0x1a ;  /* 0x0000000011037211 */ /* 0x000fe200078fd0ff */
[----:B------:R-:W-:Y:S01]  /*10a0*/  @!P2 IMAD.IADD R13, R13, 0x1, -R24 ;  /* 0x000000010d0da824 */ /* 0x000fe200078e0a18 */
[----:B------:R-:W-:Y:S01]  /*10b0*/  ISETP.GE.AND P2, PT, R22, RZ, PT ;  /* 0x000000ff1600720c */ /* 0x000fe20003f46270 */
[C---:B------:R-:W-:Y:S01]  /*10c0*/  IMAD R6, R24.reuse, R19, R10 ;  /* 0x0000001318067224 */ /* 0x040fe200078e020a */
[----:B------:R-:W-:Y:S01]  /*10d0*/  IABS R22, R39 ;  /* 0x0000002700167213 */ /* 0x000fe20000000000 */
[----:B------:R-:W-:Y:S02]  /*10e0*/  VIADD R32, R3, 0xc ;  /* 0x0000000c03207836 */ /* 0x000fe40000000000 */
[----:B------:R-:W-:Y:S01]  /*10f0*/  @!P6 IMAD.IADD R21, R21, 0x1, -R24 ;  /* 0x000000011515e824 */ /* 0x000fe200078e0a18 */
[----:B------:R-:W-:Y:S01]  /*1100*/  ISETP.GT.U32.AND P6, PT, R24, R6, PT ;  /* 0x000000061800720c */ /* 0x000fe20003fc4070 */
[C---:B------:R-:W-:Y:S01]  /*1110*/  VIADD R33, R3.reuse, 0x1c ;  /* 0x0000001c03217836 */ /* 0x040fe20000000000 */
[----:B------:R-:W-:Y:S01]  /*1120*/  IABS R19, R32 ;  /* 0x0000002000137213 */ /* 0x000fe20000000000 */
[----:B------:R-:W-:-:S02]  /*1130*/  VIADD R36, R3, 0x2c ;  /* 0x0000002c03247836 */ /* 0x000fc40000000000 */
[----:B------:R-:W-:Y:S01]  /*1140*/  @!P5 IMAD.IADD R18, R18, 0x1, -R24 ;  /* 0x000000011212d824 */ /* 0x000fe200078e0a18 */
[----:B------:R-:W-:Y:S01]  /*1150*/  ISETP.GE.AND P5, PT, R23, RZ, PT ;  /* 0x000000ff1700720c */ /* 0x000fe20003fa6270 */
[----:B------:R-:W-:Y:S01]  /*1160*/  VIADD R31, R3, 0x3c ;  /* 0x0000003c031f7836 */ /* 0x000fe20000000000 */
[----:B------:R-:W-:Y:S01]  /*1170*/  IABS R23, R33 ;  /* 0x0000002100177213 */ /* 0x000fe20000000000 */
[C---:B------:R-:W-:Y:S01]  /*1180*/  IMAD.HI.U32 R14, R5.reuse, R22, RZ ;  /* 0x00000016050e7227 */ /* 0x040fe200078e00ff */
[----:B------:R-:W-:Y:S02]  /*1190*/  IABS R28, R36 ;  /* 0x00000024001c7213 */ /* 0x000fe40000000000 */
[----:B------:R-:W-:Y:S01]  /*11a0*/  IABS R30, R31 ;  /* 0x0000001f001e7213 */ /* 0x000fe20000000000 */
[----:B------:R-:W-:-:S04]  /*11b0*/  IMAD.HI.U32 R3, R5, R19, RZ ;  /* 0x0000001305037227 */ /* 0x000fc800078e00ff */
[----:B------:R-:W-:Y:S01]  /*11c0*/  @!P0 IMAD.MOV R11, RZ, RZ, -R11 ;  /* 0x000000ffff0b8224 */ /* 0x000fe200078e0a0b */
[C---:B------:R-:W-:Y:S01]  /*11d0*/  ISETP.GT.U32.AND P0, PT, R24.reuse, R18, PT ;  /* 0x000000121800720c */ /* 0x040fe20003f04070 */
[----:B------:R-:W-:Y:S02]  /*11e0*/  IMAD.MOV R29, RZ, RZ, -R14 ;  /* 0x000000ffff1d7224 */ /* 0x000fe400078e0a0e */
[----:B------:R-:W-:Y:S01]  /*11f0*/  @!P2 IMAD.MOV R12, RZ, RZ, -R12 ;  /* 0x000000ffff0ca224 */ /* 0x000fe200078e0a0c */
[----:B------:R-:W-:Y:S01]  /*1200*/  ISETP.GT.U32.AND P2, PT, R24, R20, PT ;  /* 0x000000141800720c */ /* 0x000fe20003f44070 */
[----:B------:R-:W-:-:S04]  /*1210*/  IMAD.HI.U32 R10, R5, R23, RZ ;  /* 0x00000017050a7227 */ /* 0x000fc800078e00ff */
[----:B------:R-:W-:Y:S02]  /*1220*/  IMAD.MOV R14, RZ, RZ, -R3 ;  /* 0x000000ffff0e7224 */ /* 0x000fe400078e0a03 */
[----:B------:R-:W-:-:S04]  /*1230*/  IMAD.HI.U32 R3, R5, R28, RZ ;  /* 0x0000001c05037227 */ /* 0x000fc800078e00ff */
[----:B------:R-:W-:Y:S01]  /*1240*/  @!P6 IMAD.IADD R6, R6, 0x1, -R24 ;  /* 0x000000010606e824 */ /* 0x000fe200078e0a18 */
[C---:B------:R-:W-:Y:S01]  /*1250*/  ISETP.GT.U32.AND P6, PT, R24.reuse, R16, PT ;  /* 0x000000101800720c */ /* 0x040fe20003fc4070 */
[----:B------:R-:W-:Y:S02]  /*1260*/  IMAD.MOV R25, RZ, RZ, -R10 ;  /* 0x000000ffff197224 */ /* 0x000fe400078e0a0a */
[----:B------:R-:W-:Y:S02]  /*1270*/  IMAD.MOV R3, RZ, RZ, -R3 ;  /* 0x000000ffff037224 */ /* 0x000fe400078e0a03 */
[----:B------:R-:W-:Y:S01]  /*1280*/  @!P4 IMAD.MOV R9, RZ, RZ, -R9 ;  /* 0x000000ffff09c224 */ /* 0x000fe200078e0a09 */
[C---:B------:R-:W-:Y:S01]  /*1290*/  ISETP.GT.U32.AND P4, PT, R24.reuse, R6, PT ;  /* 0x000000061800720c */ /* 0x040fe20003f84070 */
[C---:B------:R-:W-:Y:S02]  /*12a0*/  IMAD R22, R24.reuse, R29, R22 ;  /* 0x0000001d18167224 */ /* 0x040fe400078e0216 */
[----:B------:R-:W-:-:S02]  /*12b0*/  IMAD R10, R24, R14, R19 ;  /* 0x0000000e180a7224 */ /* 0x000fc400078e0213 */
[----:B------:R-:W-:-:S04]  /*12c0*/  IMAD.HI.U32 R5, R5, R30, RZ ;  /* 0x0000001e05057227 */ /* 0x000fc800078e00ff */
[C---:B------:R-:W-:Y:S02]  /*12d0*/  IMAD R14, R24.reuse, R25, R23 ;  /* 0x00000019180e7224 */ /* 0x040fe400078e0217 */
[C---:B------:R-:W-:Y:S01]  /*12e0*/  IMAD R19, R24.reuse, R3, R28 ;  /* 0x0000000318137224 */ /* 0x040fe200078e021c */
[----:B------:R-:W-:Y:S01]  /*12f0*/  LOP3.LUT R3, R17, 0x3f, RZ, 0xc0, !PT ;  /* 0x0000003f11037812 */ /* 0x000fe200078ec0ff */
[----:B------:R-:W-:Y:S01]  /*1300*/  @!P5 IMAD.MOV R15, RZ, RZ, -R15 ;  /* 0x000000ffff0fd224 */ /* 0x000fe200078e0a0f */
[----:B------:R-:W-:Y:S01]  /*1310*/  ISETP.GT.U32.AND P5, PT, R24, R22, PT ;  /* 0x000000161800720c */ /* 0x000fe20003fa4070 */
[----:B------:R-:W-:Y:S02]  /*1320*/  IMAD.MOV R5, RZ, RZ, -R5 ;  /* 0x000000ffff057224 */ /* 0x000fe400078e0a05 */
[--C-:B------:R-:W-:Y:S01]  /*1330*/  @!P0 IMAD.IADD R18, R18, 0x1, -R24.reuse ;  /* 0x0000000112128824 */ /* 0x100fe200078e0a18 */
[----:B------:R-:W-:Y:S01]  /*1340*/  ISETP.GT.U32.AND P0, PT, R24, R14, PT ;  /* 0x0000000e1800720c */ /* 0x000fe20003f04070 */
[----:B------:R-:W-:Y:S01]  /*1350*/  @!P2 IMAD.IADD R20, R20, 0x1, -R24 ;  /* 0x000000011414a824 */ /* 0x000fe200078e0a18 */
[C---:B------:R-:W-:Y:S01]  /*1360*/  ISETP.GT.U32.AND P2, PT, R24.reuse, R19, PT ;  /* 0x000000131800720c */ /* 0x040fe20003f44070 */
[C---:B------:R-:W-:Y:S01]  /*1370*/  IMAD R23, R24.reuse, R5, R30 ;  /* 0x0000000518177224 */ /* 0x040fe200078e021e */
[----:B------:R-:W-:Y:S01]  /*1380*/  LOP3.LUT R5, RZ, R27, RZ, 0x33, !PT ;  /* 0x0000001bff057212 */ /* 0x000fe200078e33ff */
[----:B------:R-:W-:Y:S01]  /*1390*/  @!P3 IMAD.MOV R13, RZ, RZ, -R13 ;  /* 0x000000ffff0db224 */ /* 0x000fe200078e0a0d */
[----:B------:R-:W-:Y:S01]  /*13a0*/  ISETP.GT.U32.AND P3, PT, R24, R21, PT ;  /* 0x000000151800720c */ /* 0x000fe20003f64070 */
[--C-:B------:R-:W-:Y:S01]  /*13b0*/  @!P6 IMAD.IADD R16, R16, 0x1, -R24.reuse ;  /* 0x000000011010e824 */ /* 0x100fe200078e0a18 */
[----:B------:R-:W-:Y:S01]  /*13c0*/  ISETP.GT.U32.AND P6, PT, R24, R10, PT ;  /* 0x0000000a1800720c */ /* 0x000fe20003fc4070 */
[--C-:B------:R-:W-:Y:S01]  /*13d0*/  @!P4 IMAD.IADD R6, R6, 0x1, -R24.reuse ;  /* 0x000000010606c824 */ /* 0x100fe200078e0a18 */
[----:B------:R-:W-:Y:S01]  /*13e0*/  ISETP.GT.U32.AND P4, PT, R24, R23, PT ;  /* 0x000000171800720c */ /* 0x000fe20003f84070 */
[--C-:B------:R-:W-:Y:S01]  /*13f0*/  @!P5 IMAD.IADD R22, R22, 0x1, -R24.reuse ;  /* 0x000000011616d824 */ /* 0x100fe200078e0a18 */
[----:B------:R-:W-:Y:S01]  /*1400*/  ISETP.GE.AND P5, PT, R34, RZ, PT ;  /* 0x000000ff2200720c */ /* 0x000fe20003fa6270 */
[--C-:B------:R-:W-:Y:S01]  /*1410*/  @!P0 IMAD.IADD R14, R14, 0x1, -R24.reuse ;  /* 0x000000010e0e8824 */ /* 0x100fe200078e0a18 */
[----:B------:R-:W-:Y:S01]  /*1420*/  ISETP.GE.AND P0, PT, R37, RZ, PT ;  /* 0x000000ff2500720c */ /* 0x000fe20003f06270 */
[----:B------:R-:W-:Y:S01]  /*1430*/  @!P2 IMAD.IADD R19, R19, 0x1, -R24 ;  /* 0x000000011313a824 */ /* 0x000fe200078e0a18 */
[----:B------:R-:W-:-:S03]  /*1440*/  ISETP.GE.AND P2, PT, R38, RZ, PT ;  /* 0x000000ff2600720c */ /* 0x000fc60003f46270 */
[--C-:B------:R-:W-:Y:S01]  /*1450*/  @!P3 IMAD.IADD R21, R21, 0x1, -R24.reuse ;  /* 0x000000011515b824 */ /* 0x100fe200078e0a18 */
[----:B------:R-:W-:Y:S01]  /*1460*/  ISETP.GE.AND P3, PT, R7, RZ, PT ;  /* 0x000000ff0700720c */ /* 0x000fe20003f66270 */
[--C-:B------:R-:W-:Y:S01]  /*1470*/  @!P6 IMAD.IADD R10, R10, 0x1, -R24.reuse ;  /* 0x000000010a0ae824 */ /* 0x100fe200078e0a18 */
[----:B------:R-:W-:Y:S01]  /*1480*/  ISETP.GE.AND P6, PT, R35, RZ, PT ;  /* 0x000000ff2300720c */ /* 0x000fe20003fc6270 */
[----:B------:R-:W-:Y:S01]  /*1490*/  @!P4 IMAD.IADD R23, R23, 0x1, -R24 ;  /* 0x000000011717c824 */ /* 0x000fe200078e0a18 */
[C---:B------:R-:W-:Y:S01]  /*14a0*/  ISETP.GT.U32.AND P4, PT, R24.reuse, R22, PT ;  /* 0x000000161800720c */ /* 0x040fe20003f84070 */
[----:B------:R-:W-:Y:S01]  /*14b0*/  @!P5 IMAD.MOV R16, RZ, RZ, -R16 ;  /* 0x000000ffff10d224 */ /* 0x000fe200078e0a10 */
[C---:B------:R-:W-:Y:S01]  /*14c0*/  ISETP.GT.U32.AND P5, PT, R24.reuse, R10, PT ;  /* 0x0000000a1800720c */ /* 0x040fe20003fa4070 */
[----:B------:R-:W-:Y:S01]  /*14d0*/  @!P0 IMAD.MOV R20, RZ, RZ, -R20 ;  /* 0x000000ffff148224 */ /* 0x000fe200078e0a14 */
[C---:B------:R-:W-:Y:S01]  /*14e0*/  ISETP.GT.U32.AND P0, PT, R24.reuse, R14, PT ;  /* 0x0000000e1800720c */ /* 0x040fe20003f04070 */
[----:B------:R-:W-:Y:S01]  /*14f0*/  @!P2 IMAD.MOV R21, RZ, RZ, -R21 ;  /* 0x000000ffff15a224 */ /* 0x000fe200078e0a15 */
[----:B------:R-:W-:Y:S01]  /*1500*/  ISETP.GT.U32.AND P2, PT, R24, R19, PT ;  /* 0x000000131800720c */ /* 0x000fe20003f44070 */
[----:B------:R-:W-:-:S02]  /*1510*/  IMAD.MOV.U32 R7, RZ, RZ, R4 ;  /* 0x000000ffff077224 */ /* 0x000fc400078e0004 */
[----:B------:R-:W-:Y:S01]  /*1520*/  @!P3 IMAD.MOV R6, RZ, RZ, -R6 ;  /* 0x000000ffff06b224 */ /* 0x000fe200078e0a06 */
[----:B------:R-:W-:Y:S01]  /*1530*/  ISETP.GE.AND P3, PT, R39, RZ, PT ;  /* 0x000000ff2700720c */ /* 0x000fe20003f66270 */
[----:B------:R-:W-:Y:S01]  /*1540*/  @!P6 IMAD.MOV R18, RZ, RZ, -R18 ;  /* 0x000000ffff12e224 */ /* 0x000fe200078e0a12 */
[----:B------:R-:W-:Y:S01]  /*1550*/  ISETP.GT.U32.AND P6, PT, R24, R23, PT ;  /* 0x000000171800720c */ /* 0x000fe20003fc4070 */
[--C-:B------:R-:W-:Y:S01]  /*1560*/  @!P4 IMAD.IADD R22, R22, 0x1, -R24.reuse ;  /* 0x000000011616c824 */ /* 0x100fe200078e0a18 */
[----:B------:R-:W-:Y:S01]  /*1570*/  ISETP.GE.AND P4, PT, R32, RZ, PT ;  /* 0x000000ff2000720c */ /* 0x000fe20003f86270 */
[--C-:B------:R-:W-:Y:S01]  /*1580*/  @!P5 IMAD.IADD R10, R10, 0x1, -R24.reuse ;  /* 0x000000010a0ad824 */ /* 0x100fe200078e0a18 */
[----:B------:R-:W-:Y:S01]  /*1590*/  ISETP.GE.AND P5, PT, R33, RZ, PT ;  /* 0x000000ff2100720c */ /* 0x000fe20003fa6270 */
[--C-:B------:R-:W-:Y:S01]  /*15a0*/  @!P0 IMAD.IADD R14, R14, 0x1, -R24.reuse ;  /* 0x000000010e0e8824 */ /* 0x100fe200078e0a18 */
[----:B------:R-:W-:Y:S01]  /*15b0*/  ISETP.GE.AND P0, PT, R36, RZ, PT ;  /* 0x000000ff2400720c */ /* 0x000fe20003f06270 */
[----:B------:R-:W-:Y:S01]  /*15c0*/  @!P2 IMAD.IADD R19, R19, 0x1, -R24 ;  /* 0x000000011313a824 */ /* 0x000fe200078e0a18 */
[----:B------:R-:W-:Y:S01]  /*15d0*/  ISETP.GE.AND P2, PT, R31, RZ, PT ;  /* 0x000000ff1f00720c */ /* 0x000fe20003f46270 */
[----:B---3--:R-:W-:Y:S01]  /*15e0*/  IMAD R4, R3, UR4, RZ ;  /* 0x0000000403047c24 */ /* 0x008fe2000f8e02ff */
[----:B------:R-:W-:Y:S01]  /*15f0*/  USHF.L.U32 UR4, UR13, 0x15, URZ ;  /* 0x000000150d047899 */ /* 0x000fe200080006ff */
[----:B------:R-:W-:Y:S01]  /*1600*/  @!P3 IMAD.MOV R22, RZ, RZ, -R22 ;  /* 0x000000ffff16b224 */ /* 0x000fe200078e0a16 */
[----:B------:R-:W-:Y:S01]  /*1610*/  ISETP.GE.AND P3, PT, R2, RZ, PT ;  /* 0x000000ff0200720c */ /* 0x000fe20003f66270 */
[----:B------:R-:W-:Y:S01]  /*1620*/  @!P6 IMAD.IADD R23, R23, 0x1, -R24 ;  /* 0x000000011717e824 */ /* 0x000fe200078e0a18 */
[----:B------:R-:W-:Y:S01]  /*1630*/  ISETP.NE.AND P6, PT, R27, RZ, PT ;  /* 0x000000ff1b00720c */ /* 0x000fe20003fc5270 */
[----:B------:R-:W-:Y:S01]  /*1640*/  @!P4 IMAD.MOV R10, RZ, RZ, -R10 ;  /* 0x000000ffff0ac224 */ /* 0x000fe200078e0a0a */
[----:B------:R-:W-:Y:S01]  /*1650*/  ISETP.NE.AND P4, PT, R26, RZ, PT ;  /* 0x000000ff1a00720c */ /* 0x000fe20003f85270 */
[----:B------:R-:W-:Y:S01]  /*1660*/  @!P5 IMAD.MOV R14, RZ, RZ, -R14 ;  /* 0x000000ffff0ed224 */ /* 0x000fe200078e0a0e */
[C---:B------:R-:W-:Y:S01]  /*1670*/  SEL R6, R5.reuse, R6, !P6 ;  /* 0x0000000605067207 */ /* 0x040fe20007000000 */
[----:B------:R-:W-:Y:S01]  /*1680*/  @!P0 IMAD.MOV R19, RZ, RZ, -R19 ;  /* 0x000000ffff138224 */ /* 0x000fe200078e0a13 */
[C---:B------:R-:W-:Y:S01]  /*1690*/  SEL R147, R5.reuse, R8, !P6 ;  /* 0x0000000805937207 */ /* 0x040fe20007000000 */
[----:B------:R-:W-:Y:S01]  /*16a0*/  @!P2 IMAD.MOV R23, RZ, RZ, -R23 ;  /* 0x000000ffff17a224 */ /* 0x000fe200078e0a17 */
[C---:B------:R-:W-:Y:S01]  /*16b0*/  SEL R161, R5.reuse, R9, !P6 ;  /* 0x0000000905a17207 */ /* 0x040fe20007000000 */
[----:B----4-:R-:W-:Y:S01]  /*16c0*/  IMAD R6, R6, UR10, RZ ;  /* 0x0000000a06067c24 */ /* 0x010fe2000f8e02ff */
[----:B------:R-:W-:Y:S01]  /*16d0*/  SEL R159, R5, R11, !P6 ;  /* 0x0000000b059f7207 */ /* 0x000fe20007000000 */
[----:B------:R-:W-:Y:S01]  /*16e0*/  IMAD R147, R147, UR10, RZ ;  /* 0x0000000a93937c24 */ /* 0x000fe2000f8e02ff */
[----:B------:R-:W-:Y:S01]  /*16f0*/  SEL R145, R5, R10, !P6 ;  /* 0x0000000a05917207 */ /* 0x000fe20007000000 */
[----:B------:R-:W-:Y:S01]  /*1700*/  IMAD R161, R161, UR10, RZ ;  /* 0x0000000aa1a17c24 */ /* 0x000fe2000f8e02ff */
[----:B------:R-:W-:Y:S01]  /*1710*/  SEL R131, R5, R21, !P6 ;  /* 0x0000001505837207 */ /* 0x000fe20007000000 */
[----:B------:R-:W-:Y:S01]  /*1720*/  IMAD R159, R159, UR10, RZ ;  /* 0x0000000a9f9f7c24 */ /* 0x000fe2000f8e02ff */
[C---:B------:R-:W-:Y:S01]  /*1730*/  SEL R149, R5.reuse, R22, !P6 ;  /* 0x0000001605957207 */ /* 0x040fe20007000000 */
[----:B------:R-:W0:Y:S01]  /*1740*/  LDC R21, c[0x0][0x3a8] ;  /* 0x0000ea00ff157b82 */ /* 0x000e220000000800 */
[----:B------:R-:W-:Y:S01]  /*1750*/  SEL R143, R5, R12, !P6 ;  /* 0x0000000c058f7207 */ /* 0x000fe20007000000 */
[----:B------:R-:W-:Y:S01]  /*1760*/  IMAD R145, R145, UR10, RZ ;  /* 0x0000000a91917c24 */ /* 0x000fe2000f8e02ff */
[C---:B------:R-:W-:Y:S01]  /*1770*/  SEL R157, R5.reuse, R13, !P6 ;  /* 0x0000000d059d7207 */ /* 0x040fe20007000000 */
[----:B------:R-:W-:Y:S01]  /*1780*/  @!P3 IMAD.MOV R7, RZ, RZ, -R7 ;  /* 0x000000ffff07b224 */ /* 0x000fe200078e0a07 */
[----:B------:R-:W-:Y:S01]  /*1790*/  SEL R155, R5, R15, !P6 ;  /* 0x0000000f059b7207 */ /* 0x000fe20007000000 */
[----:B------:R-:W-:Y:S01]  /*17a0*/  IMAD R143, R143, UR10, RZ ;  /* 0x0000000a8f8f7c24 */ /* 0x000fe2000f8e02ff */
[----:B------:R-:W-:Y:S01]  /*17b0*/  SEL R141, R5, R14, !P6 ;  /* 0x0000000e058d7207 */ /* 0x000fe20007000000 */
[----:B------:R-:W-:Y:S01]  /*17c0*/  IMAD R157, R157, UR10, RZ ;  /* 0x0000000a9d9d7c24 */ /* 0x000fe2000f8e02ff */
[C---:B------:R-:W-:Y:S01]  /*17d0*/  IADD3 R22, P0, PT, R4.reuse, UR18, RZ ;  /* 0x0000001204167c10 */ /* 0x040fe2000ff1e0ff */
[----:B------:R-:W-:Y:S01]  /*17e0*/  IMAD R155, R155, UR10, RZ ;  /* 0x0000000a9b9b7c24 */ /* 0x000fe2000f8e02ff */
[----:B------:R-:W-:Y:S01]  /*17f0*/  SEL R139, R5, R16, !P6 ;  /* 0x00000010058b7207 */ /* 0x000fe20007000000 */
        /* <DEDUP_REMOVED lines=9> */
[----:B------:R-:W-:Y:S01]  /*1890*/  @!P4 LOP3.LUT R7, RZ, R26, RZ, 0x33, !PT ;  /* 0x0000001aff07c212 */ /* 0x000fe200078e33ff */
[----:B------:R-:W-:Y:S01]  /*18a0*/  IMAD R149, R149, UR14, RZ ;  /* 0x0000000e95957c24 */ /* 0x000fe2000f8e02ff */
[----:B------:R-:W-:Y:S01]  /*18b0*/  LEA.HI.X.SX32 R36, R4, UR19, 0x1, P0 ;  /* 0x0000001304247c11 */ /* 0x000fe200080f0eff */
[----:B------:R-:W-:Y:S01]  /*18c0*/  IMAD R123, R5, UR15, RZ ;  /* 0x0000000f057b7c24 */ /* 0x000fe2000f8e02ff */
[-C--:B------:R-:W-:Y:S01]  /*18d0*/  IADD3 R4, P0, PT, R6, R22.reuse, RZ ;  /* 0x0000001606047210 */ /* 0x080fe20007f1e0ff */
[----:B------:R-:W-:Y:S01]  /*18e0*/  IMAD R137, R137, UR10, RZ ;  /* 0x0000000a89897c24 */ /* 0x000fe2000f8e02ff */
[-C--:B------:R-:W-:Y:S01]  /*18f0*/  IADD3 R10, P5, PT, R147, R22.reuse, RZ ;  /* 0x00000016930a7210 */ /* 0x080fe20007fbe0ff */
[----:B------:R-:W-:Y:S01]  /*1900*/  IMAD R11, R7, UR7, RZ ;  /* 0x00000007070b7c24 */ /* 0x000fe2000f8e02ff */
[-C--:B------:R-:W-:Y:S01]  /*1910*/  IADD3 R14, P4, PT, R161, R22.reuse, RZ ;  /* 0x00000016a10e7210 */ /* 0x080fe20007f9e0ff */
[C---:B------:R-:W-:Y:S01]  /*1920*/  VIADD R7, R136.reuse, 0xfffffffe ;  /* 0xfffffffe88077836 */ /* 0x040fe20000000000 */
[-C--:B------:R-:W-:Y:S01]  /*1930*/  IADD3 R28, P3, PT, R145, R22.reuse, RZ ;  /* 0x00000016911c7210 */ /* 0x080fe20007f7e0ff */
[----:B------:R-:W-:Y:S01]  /*1940*/  VIADD R13, R136, 0xfffffffd ;  /* 0xfffffffd880d7836 */ /* 0x000fe20000000000 */
[----:B------:R-:W-:Y:S01]  /*1950*/  IADD3 R8, P2, PT, R159, R22, RZ ;  /* 0x000000169f087210 */ /* 0x000fe20007f5e0ff */
[----:B------:R-:W-:Y:S01]  /*1960*/  ULOP3.LUT UR4, UR4, 0x600000, URZ, 0xc0, !UPT ;  /* 0x0060000004047892 */ /* 0x000fe2000f8ec0ff */
[-C--:B------:R-:W-:Y:S01]  /*1970*/  LEA.HI.X.SX32 R5, R6, R36.reuse, 0x1, P0 ;  /* 0x0000002406057211 */ /* 0x080fe200000f0eff */
[----:B------:R-:W-:Y:S01]  /*1980*/  UMOV UR12, 0x1 ;  /* 0x00000001000c7882 */ /* 0x000fe20000000000 */
[----:B------:R-:W-:-:S02]  /*1990*/  LEA.HI.X.SX32 R147, R147, R36, 0x1, P5 ;  /* 0x0000002493937211 */ /* 0x000fc400028f0eff */
[----:B------:R-:W-:Y:S02]  /*19a0*/  LEA.HI.X.SX32 R161, R161, R36, 0x1, P4 ;  /* 0x00000024a1a17211 */ /* 0x000fe400020f0eff */
[-C--:B------:R-:W-:Y:S02]  /*19b0*/  IADD3 R18, P0, PT, R143, R22.reuse, RZ ;  /* 0x000000168f127210 */ /* 0x080fe40007f1e0ff */
[-C--:B------:R-:W-:Y:S02]  /*19c0*/  IADD3 R156, P6, PT, R157, R22.reuse, RZ ;  /* 0x000000169d9c7210 */ /* 0x080fe40007fde0ff */
[-C--:B------:R-:W-:Y:S02]  /*19d0*/  IADD3 R20, P5, PT, R141, R22.reuse, RZ ;  /* 0x000000168d147210 */ /* 0x080fe40007fbe0ff */
[----:B------:R-:W-:Y:S02]  /*19e0*/  IADD3 R24, P4, PT, R155, R22, RZ ;  /* 0x000000169b187210 */ /* 0x000fe40007f9e0ff */
[----:B------:R-:W-:-:S02]  /*19f0*/  LEA.HI.X.SX32 R145, R145, R36, 0x1, P3 ;  /* 0x0000002491917211 */ /* 0x000fc400018f0eff */
[----:B------:R-:W-:Y:S02]  /*1a00*/  LEA.HI.X.SX32 R159, R159, R36, 0x1, P2 ;  /* 0x000000249f9f7211 */ /* 0x000fe400010f0eff */
[-C--:B------:R-:W-:Y:S02]  /*1a10*/  IADD3 R12, P3, PT, R139, R22.reuse, RZ ;  /* 0x000000168b0c7210 */ /* 0x080fe40007f7e0ff */
[----:B------:R-:W-:Y:S02]  /*1a20*/  IADD3 R26, P2, PT, R153, R22, RZ ;  /* 0x00000016991a7210 */ /* 0x000fe40007f5e0ff */
[-C--:B------:R-:W-:Y:S02]  /*1a30*/  LEA.HI.X.SX32 R143, R143, R36.reuse, 0x1, P0 ;  /* 0x000000248f8f7211 */ /* 0x080fe400000f0eff */
[-C--:B------:R-:W-:Y:S02]  /*1a40*/  LEA.HI.X.SX32 R157, R157, R36.reuse, 0x1, P6 ;  /* 0x000000249d9d7211 */ /* 0x080fe400030f0eff */
        /* <DEDUP_REMOVED lines=8> */
[----:B------:R-:W-:Y:S02]  /*1ad0*/  IADD3 R22, P3, PT, R123, R22, RZ ;  /* 0x000000167b167210 */ /* 0x000fe40007f7e0ff */
[----:B------:R-:W-:Y:S02]  /*1ae0*/  IADD3 R122, P2, PT, R11, UR16, RZ ;  /* 0x000000100b7a7c10 */ /* 0x000fe4000ff5e0ff */
[----:B------:R-:W-:Y:S02]  /*1af0*/  SHF.R.S32.HI R9, RZ, 0x1f, R11 ;  /* 0x0000001fff097819 */ /* 0x000fe4000001140b */
[-C--:B------:R-:W-:Y:S02]  /*1b00*/  LEA.HI.X.SX32 R137, R137, R36.reuse, 0x1, P0 ;  /* 0x0000002489897211 */ /* 0x080fe400000f0eff */
[----:B------:R-:W-:-:S02]  /*1b10*/  LEA.HI.X.SX32 R151, R151, R36, 0x1, P6 ;  /* 0x0000002497977211 */ /* 0x000fc400030f0eff */
[-C--:B------:R-:W-:Y:S02]  /*1b20*/  LEA.HI.X.SX32 R131, R131, R36.reuse, 0x1, P5 ;  /* 0x0000002483837211 */ /* 0x080fe400028f0eff */
[-C--:B------:R-:W-:Y:S02]  /*1b30*/  LEA.HI.X.SX32 R149, R149, R36.reuse, 0x1, P4 ;  /* 0x0000002495957211 */ /* 0x080fe400020f0eff */
[----:B------:R-:W-:Y:S02]  /*1b40*/  LEA.HI.X.SX32 R123, R123, R36, 0x1, P3 ;  /* 0x000000247b7b7211 */ /* 0x000fe400018f0eff */
[----:B------:R-:W-:Y:S01]  /*1b50*/  IADD3.X R197, PT, PT, R9, UR17, RZ, P2, !PT ;  /* 0x0000001109c57c10 */ /* 0x000fe200097fe4ff */
[----:B0-2---:R-:W-:Y:S06]  /*1b60*/  BRA.U UP0, `(.L_x_5) ;  /* 0x0000000100187547 */ /* 0x005fec000b800000 */
[----:B------:R-:W-:Y:S01]  /*1b70*/  ELECT P0, URZ, PT ;  /* 0x0000000000ff782f */ /* 0x000fe20003800000 */
[----:B------:R-:W-:Y:S01]  /*1b80*/  IMAD.MOV.U32 R6, RZ, RZ, 0x1 ;  /* 0x00000001ff067424 */ /* 0x000fe200078e00ff */
[----:B------:R-:W-:Y:S01]  /*1b90*/  UMOV UR7, 0x40 ;  /* 0x0000004000077882 */ /* 0x000fe20000000000 */
[----:B------:R-:W-:Y:S01]  /*1ba0*/  UVIRTCOUNT.DEALLOC.SMPOOL 0x80 ;  /* 0x000000800000784c */ /* 0x000fe20000000000 */
[----:B------:R-:W-:-:S09]  /*1bb0*/  ULEA UR7, UR6, UR7, 0x18 ;  /* 0x0000000706077291 */ /* 0x000fd2000f8ec0ff */
[----:B------:R0:W-:Y:S03]  /*1bc0*/  @P0 STS.U8 [UR7], R6 ;  /* 0x00000006ff000988 */ /* 0x0001e60008000007 */
.L_x_5:
[----:B------:R-:W-:Y:S01]  /*1bd0*/  UIADD3 UR10, UPT, UPT, UR5, UR4, UR8 ;  /* 0x00000004050a7290 */ /* 0x000fe2000fffe008 */
[----:B0-----:R-:W-:Y:S01]  /*1be0*/  VIADD R6, R136, 0xffffffff ;  /* 0xffffffff88067836 */ /* 0x001fe20000000000 */
[----:B------:R-:W-:Y:S01]  /*1bf0*/  VOTEU.ALL UP1, P1 ;  /* 0x0000000000ff7886 */ /* 0x000fe20000820000 */
[----:B------:R-:W-:Y:S01]  /*1c00*/  UIADD3 UR11, UPT, UPT, UR9, 0xa000, URZ ;  /* 0x0000a000090b7890 */ /* 0x000fe2000fffe0ff */
[----:B------:R-:W-:Y:S01]  /*1c10*/  ISETP.GE.U32.AND P2, PT, R13, 0x7fffffbe, PT ;  /* 0x7fffffbe0d00780c */ /* 0x000fe20003f46070 */
[----:B------:R-:W-:Y:S01]  /*1c20*/  VOTEU.ALL UP2, P1 ;  /* 0x0000000000ff7886 */ /* 0x000fe20000840000 */
[----:B------:R-:W-:Y:S01]  /*1c30*/  ISETP.GE.U32.AND P3, PT, R6, 0x7fffffc0, PT ;  /* 0x7fffffc00600780c */ /* 0x000fe20003f66070 */
[----:B------:R-:W-:Y:S01]  /*1c40*/  VIADD R196, R11, UR20 ;  /* 0x000000140bc47c36 */ /* 0x000fe20008000000 */
[----:B------:R-:W-:-:S04]  /*1c50*/  @!UP1 UIADD3 UR4, UPT, UPT, -UR12, 0x100000, URZ ;  /* 0x001000000c049890 */ /* 0x000fc8000fffe1ff */
[----:B------:R-:W-:Y:S02]  /*1c60*/  @!UP1 USHF.L.U32 UR5, UR4, 0xb, URZ ;  /* 0x0000000b04059899 */ /* 0x000fe400080006ff */
[----:B------:R-:W-:Y:S01]  /*1c70*/  @!UP1 USHF.L.U32 UR4, UR4, 0x1, URZ ;  /* 0x0000000104049899 */ /* 0x000fe200080006ff */
[----:B------:R-:W-:Y:S01]  /*1c80*/  STTM.x64 tmem[UR10], RZ ;  /* 0x000000ff000079ed */ /* 0x000fe2000834000a */
[----:B------:R-:W0:Y:S02]  /*1c90*/  FENCE.VIEW.ASYNC.T ;  /* 0x00000000000073c6 */ /* 0x000e240000000200 */
[----:B0-----:R-:W-:Y:S01]  /*1ca0*/  BAR.SYNC.DEFER_BLOCKING 0x0 ;  /* 0x0000000000007b1d */ /* 0x001fe20000010000 */
[----:B------:R-:W-:Y:S01]  /*1cb0*/  PRMT R13, RZ, 0x7610, R13 ;  /* 0x00007610ff0d7816 */ /* 0x000fe2000000000d */
[----:B------:R-:W-:Y:S01]  /*1cc0*/  VIADD R15, R136, 0xfffffffc ;  /* 0xfffffffc880f7836 */ /* 0x000fe20000000000 */
[----:B------:R-:W-:Y:S01]  /*1cd0*/  ISETP.GE.U32.AND P0, PT, R7, 0x7fffffbf, PT ;  /* 0x7fffffbf0700780c */ /* 0x000fe20003f06070 */
[----:B------:R-:W-:-:S02]  /*1ce0*/  IMAD.SHL.U32 R25, R21, 0x2, RZ ;  /* 0x0000000215197824 */ /* 0x000fc400078e00ff */
[----:B------:R-:W-:Y:S01]  /*1cf0*/  IMAD R27, R21, 0x3, RZ ;  /* 0x00000003151b7824 */ /* 0x000fe200078e02ff */
[----:B------:R-:W-:Y:S01]  /*1d00*/  ISETP.GE.U32.AND P4, PT, R15, 0x7fffffbd, PT ;  /* 0x7fffffbd0f00780c */ /* 0x000fe20003f86070 */
[C---:B------:R-:W-:Y:S02]  /*1d10*/  IMAD.SHL.U32 R29, R21.reuse, 0x4, RZ ;  /* 0x00000004151d7824 */ /* 0x040fe400078e00ff */
[C---:B------:R-:W-:Y:S02]  /*1d20*/  IMAD R31, R21.reuse, 0x5, RZ ;  /* 0x00000005151f7824 */ /* 0x040fe400078e02ff */
[C---:B------:R-:W-:Y:S02]  /*1d30*/  IMAD R33, R21.reuse, 0x6, RZ ;  /* 0x0000000615217824 */ /* 0x040fe400078e02ff */
[C---:B------:R-:W-:Y:S02]  /*1d40*/  IMAD R35, R21.reuse, 0x7, RZ ;  /* 0x0000000715237824 */ /* 0x040fe400078e02ff */
[----:B------:R-:W-:-:S02]  /*1d50*/  IMAD.SHL.U32 R36, R21, 0x8, RZ ;  /* 0x0000000815247824 */ /* 0x000fc400078e00ff */
[C---:B------:R-:W-:Y:S02]  /*1d60*/  IMAD R37, R21.reuse, 0x9, RZ ;  /* 0x0000000915257824 */ /* 0x040fe400078e02ff */
[C---:B------:R-:W-:Y:S02]  /*1d70*/  IMAD R38, R21.reuse, 0xa, RZ ;  /* 0x0000000a15267824 */ /* 0x040fe400078e02ff */
[C---:B------:R-:W-:Y:S02]  /*1d80*/  IMAD R39, R21.reuse, 0xb, RZ ;  /* 0x0000000b15277824 */ /* 0x040fe400078e02ff */
[----:B------:R-:W-:Y:S01]  /*1d90*/  IMAD R40, R21, 0xc, RZ ;  /* 0x0000000c15287824 */ /* 0x000fe200078e02ff */
[----:B------:R-:W0:Y:S02]  /*1da0*/  FENCE.VIEW.ASYNC.S ;  /* 0x00000000000073c6 */ /* 0x000e240000000000 */
[----:B0-----:R0:W1:Y:S02]  /*1db0*/  @!UP2 SYNCS.EXCH.64 URZ, [UR11], UR4 ;  /* 0x000000040bffa5b2 */ /* 0x0010640008000100 */
[----:B-1----:R-:W-:Y:S01]  /*1dc0*/  BAR.SYNC.DEFER_BLOCKING 0x0 ;  /* 0x0000000000007b1d */ /* 0x002fe20000010000 */
[----:B------:R-:W-:-:S02]  /*1dd0*/  SHF.R.S32.HI R7, RZ, 0x1f, R25 ;  /* 0x0000001fff077819 */ /* 0x000fc40000011419 */
[----:B------:R-:W-:Y:S02]  /*1de0*/  SHF.R.S32.HI R15, RZ, 0x1f, R27 ;  /* 0x0000001fff0f7819 */ /* 0x000fe4000001141b */
[-C--:B------:R-:W-:Y:S01]  /*1df0*/  IADD3 R192, P5, PT, R27, R122.reuse, RZ ;  /* 0x0000007a1bc07210 */ /* 0x080fe20007fbe0ff */
[C---:B------:R-:W-:Y:S01]  /*1e00*/  IMAD R41, R21.reuse, 0xd, RZ ;  /* 0x0000000d15297824 */ /* 0x040fe200078e02ff */
[----:B------:R-:W-:Y:S01]  /*1e10*/  SHF.R.S32.HI R19, RZ, 0x1f, R29 ;  /* 0x0000001fff137819 */ /* 0x000fe2000001141d */
[----:B------:R-:W-:Y:S01]  /*1e20*/  IMAD R42, R21, 0xe, RZ ;  /* 0x0000000e152a7824 */ /* 0x000fe200078e02ff */
[----:B------:R-:W-:Y:S01]  /*1e30*/  SHF.R.S32.HI R77, RZ, 0x1f, R31 ;  /* 0x0000001fff4d7819 */ /* 0x000fe2000001141f */
[----:B------:R-:W-:Y:S01]  /*1e40*/  IMAD.X R193, R15, 0x1, R197, P5 ;  /* 0x000000010fc17824 */ /* 0x000fe200028e06c5 */
[----:B------:R-:W-:Y:S01]  /*1e50*/  IADD3 R76, P5, PT, R31, R122, RZ ;  /* 0x0000007a1f4c7210 */ /* 0x000fe20007fbe0ff */
[C---:B------:R-:W-:Y:S02]  /*1e60*/  IMAD R43, R21.reuse, 0xf, RZ ;  /* 0x0000000f152b7824 */ /* 0x040fe400078e02ff */
[----:B------:R-:W-:-:S02]  /*1e70*/  IMAD R44, R21, 0x11, RZ ;  /* 0x00000011152c7824 */ /* 0x000fc400078e02ff */
[C---:B------:R-:W-:Y:S02]  /*1e80*/  IMAD R45, R21.reuse, 0x12, RZ ;  /* 0x00000012152d7824 */ /* 0x040fe400078e02ff */
[C---:B------:R-:W-:Y:S02]  /*1e90*/  IMAD R46, R21.reuse, 0x13, RZ ;  /* 0x00000013152e7824 */ /* 0x040fe400078e02ff */
[C---:B------:R-:W-:Y:S02]  /*1ea0*/  IMAD R47, R21.reuse, 0x14, RZ ;  /* 0x00000014152f7824 */ /* 0x040fe400078e02ff */
[C---:B------:R-:W-:Y:S02]  /*1eb0*/  IMAD.SHL.U32 R48, R21.reuse, 0x10, RZ ;  /* 0x0000001015307824 */ /* 0x040fe400078e00ff */
[----:B------:R-:W-:Y:S01]  /*1ec0*/  IMAD R49, R21, 0x15, RZ ;  /* 0x0000001515317824 */ /* 0x000fe200078e02ff */
[----:B------:R1:W2:Y:S01]  /*1ed0*/  @!P3 LDG.E.U8 R13, desc[UR22][R196.64] ;  /* 0x00000016c40db981 */ /* 0x0002a2000c1e1100 */
[-C--:B------:R-:W-:Y:S01]  /*1ee0*/  IADD3 R194, P3, PT, R25, R122.reuse, RZ ;  /* 0x0000007a19c27210 */ /* 0x080fe20007f7e0ff */
[----:B------:R-:W-:Y:S01]  /*1ef0*/  IMAD.X R77, R77, 0x1, R197, P5 ;  /* 0x000000014d4d7824 */ /* 0x000fe200028e06c5 */
[----:B------:R-:W-:Y:S01]  /*1f00*/  SHF.R.S32.HI R79, RZ, 0x1f, R33 ;  /* 0x0000001fff4f7819 */ /* 0x000fe20000011421 */
[----:B------:R-:W-:Y:S01]  /*1f10*/  IMAD R50, R21, 0x16, RZ ;  /* 0x0000001615327824 */ /* 0x000fe200078e02ff */
[----:B------:R-:W-:Y:S01]  /*1f20*/  SHF.R.S32.HI R81, RZ, 0x1f, R35 ;  /* 0x0000001fff517819 */ /* 0x000fe20000011423 */
[--C-:B------:R-:W-:Y:S01]  /*1f30*/  IMAD.X R195, R7, 0x1, R197.reuse, P3 ;  /* 0x0000000107c37824 */ /* 0x100fe200018e06c5 */
[-C--:B------:R-:W-:Y:S01]  /*1f40*/  IADD3 R190, P3, PT, R29, R122.reuse, RZ ;  /* 0x0000007a1dbe7210 */ /* 0x080fe20007f7e0ff */
[----:B------:R-:W-:Y:S01]  /*1f50*/  IMAD R51, R21, 0x17, RZ ;  /* 0x0000001715337824 */ /* 0x000fe200078e02ff */
[-C--:B------:R-:W-:Y:S01]  /*1f60*/  IADD3 R178, P5, PT, R35, R122.reuse, RZ ;  /* 0x0000007a23b27210 */ /* 0x080fe20007fbe0ff */
[----:B------:R-:W-:Y:S01]  /*1f70*/  IMAD R52, R21, 0x18, RZ ;  /* 0x0000001815347824 */ /* 0x000fe200078e02ff */
[----:B------:R-:W-:Y:S01]  /*1f80*/  SHF.R.S32.HI R83, RZ, 0x1f, R36 ;  /* 0x0000001fff537819 */ /* 0x000fe20000011424 */
[--C-:B------:R-:W-:Y:S01]  /*1f90*/  IMAD.X R191, R19, 0x1, R197.reuse, P3 ;  /* 0x0000000113bf7824 */ /* 0x100fe200018e06c5 */
[-C--:B------:R-:W-:Y:S01]  /*1fa0*/  IADD3 R176, P3, PT, R33, R122.reuse, RZ ;  /* 0x0000007a21b07210 */ /* 0x080fe20007f7e0ff */
[----:B------:R-:W-:Y:S01]  /*1fb0*/  IMAD.X R179, R81, 0x1, R197, P5 ;  /* 0x0000000151b37824 */ /* 0x000fe200028e06c5 */
[----:B------:R-:W-:Y:S01]  /*1fc0*/  SHF.R.S32.HI R85, RZ, 0x1f, R37 ;  /* 0x0000001fff557819 */ /* 0x000fe20000011425 */
[----:B------:R-:W-:Y:S01]  /*1fd0*/  IMAD R53, R21, 0x19, RZ ;  /* 0x0000001915357824 */ /* 0x000fe200078e02ff */
[-C--:B------:R-:W-:Y:S01]  /*1fe0*/  IADD3 R182, P5, PT, R37, R122.reuse, RZ ;  /* 0x0000007a25b67210 */ /* 0x080fe20007fbe0ff */
[--C-:B------:R-:W-:Y:S01]  /*1ff0*/  IMAD.X R177, R79, 0x1, R197.reuse, P3 ;  /* 0x000000014fb17824 */ /* 0x100fe200018e06c5 */
[-C--:B------:R-:W-:Y:S01]  /*2000*/  IADD3 R180, P3, PT, R36, R122.reuse, RZ ;  /* 0x0000007a24b47210 */ /* 0x080fe20007f7e0ff */
[----:B------:R-:W-:Y:S01]  /*2010*/  IMAD R54, R21, 0x1a, RZ ;  /* 0x0000001a15367824 */ /* 0x000fe200078e02ff */
[----:B------:R-:W-:Y:S01]  /*2020*/  SHF.R.S32.HI R87, RZ, 0x1f, R38 ;  /* 0x0000001fff577819 */ /* 0x000fe20000011426 */
[----:B------:R-:W-:Y:S01]  /*2030*/  IMAD.X R183, R85, 0x1, R197, P5 ;  /* 0x0000000155b77824 */ /* 0x000fe200028e06c5 */
        /* <DEDUP_REMOVED lines=14> */
[----:B------:R-:W-:Y:S01]  /*2120*/  SHF.R.S32.HI R95, RZ, 0x1f, R42 ;  /* 0x0000001fff5f7819 */ /* 0x000fe2000001142a */
[----:B------:R-:W-:Y:S01]  /*2130*/  IMAD R58, R21, 0x1e, RZ ;  /* 0x0000001e153a7824 */ /* 0x000fe200078e02ff */
[-C--:B------:R-:W-:Y:S01]  /*2140*/  IADD3 R84, P3, PT, R42, R122.reuse, RZ ;  /* 0x0000007a2a547210 */ /* 0x080fe20007f7e0ff */
[----:B------:R-:W-:Y:S01]  /*2150*/  IMAD.X R79, R93, 0x1, R197, P5 ;  /* 0x000000015d4f7824 */ /* 0x000fe200028e06c5 */
[----:B------:R-:W-:Y:S01]  /*2160*/  SHF.R.S32.HI R97, RZ, 0x1f, R43 ;  /* 0x0000001fff617819 */ /* 0x000fe2000001142b */
[----:B------:R-:W-:Y:S01]  /*2170*/  IMAD R59, R21, 0x1f, RZ ;  /* 0x0000001f153b7824 */ /* 0x000fe200078e02ff */
[-C--:B------:R-:W-:Y:S01]  /*2180*/  IADD3 R86, P5, PT, R43, R122.reuse, RZ ;  /* 0x0000007a2b567210 */ /* 0x080fe20007fbe0ff */
[--C-:B------:R-:W-:Y:S01]  /*2190*/  IMAD.X R85, R95, 0x1, R197.reuse, P3 ;  /* 0x000000015f557824 */ /* 0x100fe200018e06c5 */
[----:B------:R-:W-:Y:S01]  /*21a0*/  SHF.R.S32.HI R101, RZ, 0x1f, R44 ;  /* 0x0000001fff657819 */ /* 0x000fe2000001142c */
[----:B------:R-:W-:Y:S01]  /*21b0*/  IMAD.SHL.U32 R60, R21, 0x20, RZ ;  /* 0x00000020153c7824 */ /* 0x000fe200078e00ff */
        /* <DEDUP_REMOVED lines=63> */
[----:B------:R-:W-:Y:S01]  /*25b0*/  VIADD R6, R136, 0xfffffffb ;  /* 0xfffffffb88067836 */ /* 0x000fe20000000000 */
[----:B------:R-:W-:Y:S01]  /*25c0*/  IADD3 R120, P3, PT, R60, R122, RZ ;  /* 0x0000007a3c787210 */ /* 0x000fe20007f7e0ff */
[----:B------:R-:W-:Y:S01]  /*25d0*/  IMAD.X R119, R119, 0x1, R197, P5 ;  /* 0x0000000177777824 */ /* 0x000fe200028e06c5 */
[----:B------:R-:W-:-:S02]  /*25e0*/  SHF.R.S32.HI R125, RZ, 0x1f, R61 ;  /* 0x0000001fff7d7819 */ /* 0x000fc4000001143d */
[----:B------:R-:W-:Y:S01]  /*25f0*/  SHF.R.S32.HI R23, RZ, 0x1f, R21 ;  /* 0x0000001fff177819 */ /* 0x000fe20000011415 */
[--C-:B------:R-:W-:Y:S01]  /*2600*/  IMAD.X R121, R121, 0x1, R197.reuse, P3 ;  /* 0x0000000179797824 */ /* 0x100fe200018e06c5 */
[-C--:B------:R-:W-:Y:S02]  /*2610*/  IADD3 R124, P5, PT, R61, R122.reuse, RZ ;  /* 0x0000007a3d7c7210 */ /* 0x080fe40007fbe0ff */
[----:B------:R-:W-:Y:S02]  /*2620*/  PRMT R130, RZ, 0x7610, R130 ;  /* 0x00007610ff827816 */ /* 0x000fe40000000082 */
[----:B------:R-:W-:Y:S01]  /*2630*/  PRMT R140, RZ, 0x7610, R140 ;  /* 0x00007610ff8c7816 */ /* 0x000fe2000000008c */
[----:B------:R-:W-:Y:S01]  /*2640*/  IMAD.X R125, R125, 0x1, R197, P5 ;  /* 0x000000017d7d7824 */ /* 0x000fe200028e06c5 */
[----:B------:R-:W-:Y:S02]  /*2650*/  SHF.R.S32.HI R127, RZ, 0x1f, R62 ;  /* 0x0000001fff7f7819 */ /* 0x000fe4000001143e */
[----:B------:R-:W-:Y:S01]  /*2660*/  PRMT R150, RZ, 0x7610, R150 ;  /* 0x00007610ff967816 */ /* 0x000fe20000000096 */
[----:B------:R-:W-:Y:S01]  /*2670*/  VIADD R138, R136, 0xffffffe6 ;  /* 0xffffffe6888a7836 */ /* 0x000fe20000000000 */
[----:B------:R-:W-:Y:S01]  /*2680*/  IADD3 R126, P3, PT, R62, R122, RZ ;  /* 0x0000007a3e7e7210 */ /* 0x000fe20007f7e0ff */
[----:B------:R-:W3:Y:S01]  /*2690*/  LDCU.64 UR18, c[0x0][0x380] ;  /* 0x00007000ff1277ac */ /* 0x000ee20008000a00 */
[----:B------:R-:W-:-:S02]  /*26a0*/  SHF.R.S32.HI R129, RZ, 0x1f, R63 ;  /* 0x0000001fff817819 */ /* 0x000fc4000001143f */
[-C--:B------:R-:W-:Y:S01]  /*26b0*/  IADD3 R128, P5, PT, R63, R122.reuse, RZ ;  /* 0x0000007a3f807210 */ /* 0x080fe20007fbe0ff */
[--C-:B------:R-:W-:Y:S01]  /*26c0*/  IMAD.X R127, R127, 0x1, R197.reuse, P3 ;  /* 0x000000017f7f7824 */ /* 0x100fe200018e06c5 */
[----:B------:R-:W-:Y:S02]  /*26d0*/  SHF.R.S32.HI R133, RZ, 0x1f, R64 ;  /* 0x0000001fff857819 */ /* 0x000fe40000011440 */
[-C--:B------:R-:W-:Y:S01]  /*26e0*/  IADD3 R132, P3, PT, R64, R122.reuse, RZ ;  /* 0x0000007a40847210 */ /* 0x080fe20007f7e0ff */
[----:B------:R-:W-:Y:S01]  /*26f0*/  IMAD.X R129, R129, 0x1, R197, P5 ;  /* 0x0000000181817824 */ /* 0x000fe200028e06c5 */
[----:B------:R-:W-:Y:S02]  /*2700*/  SHF.R.S32.HI R135, RZ, 0x1f, R65 ;  /* 0x0000001fff877819 */ /* 0x000fe40000011441 */
[----:B------:R-:W-:Y:S01]  /*2710*/  IADD3 R134, P5, PT, R65, R122, RZ ;  /* 0x0000007a41867210 */ /* 0x000fe20007fbe0ff */
[----:B------:R-:W-:Y:S01]  /*2720*/  IMAD.X R133, R133, 0x1, R197, P3 ;  /* 0x0000000185857824 */ /* 0x000fe200018e06c5 */
[----:B------:R-:W-:-:S02]  /*2730*/  SHF.R.S32.HI R7, RZ, 0x1f, R66 ;  /* 0x0000001fff077819 */ /* 0x000fc40000011442 */
[-C--:B------:R-:W-:Y:S01]  /*2740*/  IADD3 R162, P3, PT, R66, R122.reuse, RZ ;  /* 0x0000007a42a27210 */ /* 0x080fe20007f7e0ff */
[----:B------:R-:W-:Y:S01]  /*2750*/  IMAD.X R135, R135, 0x1, R197, P5 ;  /* 0x0000000187877824 */ /* 0x000fe200028e06c5 */
[----:B------:R-:W-:Y:S02]  /*2760*/  SHF.R.S32.HI R15, RZ, 0x1f, R67 ;  /* 0x0000001fff0f7819 */ /* 0x000fe40000011443 */
[-C--:B------:R-:W-:Y:S01]  /*2770*/  IADD3 R164, P5, PT, R67, R122.reuse, RZ ;  /* 0x0000007a43a47210 */ /* 0x080fe20007fbe0ff */
[--C-:B------:R-:W-:Y:S01]  /*2780*/  IMAD.X R163, R7, 0x1, R197.reuse, P3 ;  /* 0x0000000107a37824 */ /* 0x100fe200018e06c5 */
[----:B------:R-:W-:Y:S02]  /*2790*/  SHF.R.S32.HI R19, RZ, 0x1f, R68 ;  /* 0x0000001fff137819 */ /* 0x000fe40000011444 */
[----:B------:R-:W-:Y:S01]  /*27a0*/  IADD3 R166, P3, PT, R68, R122, RZ ;  /* 0x0000007a44a67210 */ /* 0x000fe20007f7e0ff */
[----:B------:R-:W-:Y:S01]  /*27b0*/  IMAD.X R165, R15, 0x1, R197, P5 ;  /* 0x000000010fa57824 */ /* 0x000fe200028e06c5 */
        /* <DEDUP_REMOVED lines=19> */
[----:B------:R-:W-:Y:S01]  /*28f0*/  IADD3 RZ, P6, PT, R75, R122, RZ ;  /* 0x0000007a4bff7210 */ /* 0x000fe20007fde0ff */
[----:B------:R-:W-:Y:S01]  /*2900*/  IMAD.X R83, R19, 0x1, R197, P3 ;  /* 0x0000000113537824 */ /* 0x000fe200018e06c5 */
[----:B-1----:R-:W-:Y:S01]  /*2910*/  IADD3 R196, P5, PT, R122, R21, RZ ;  /* 0x000000157ac47210 */ /* 0x002fe20007fbe0ff */
[----:B------:R-:W-:Y:S01]  /*2920*/  VIADD R19, R136, 0xfffffffa ;  /* 0xfffffffa88137836 */ /* 0x000fe20000000000 */
[----:B------:R-:W-:Y:S01]  /*2930*/  PRMT R15, RZ, 0x7610, R15 ;  /* 0x00007610ff0f7816 */ /* 0x000fe2000000000f */
[--C-:B------:R-:W-:Y:S01]  /*2940*/  IMAD.X R7, R7, 0x1, R197.reuse, P6 ;  /* 0x0000000107077824 */ /* 0x100fe200030e06c5 */
[----:B------:R-:W-:Y:S01]  /*2950*/  ISETP.GE.U32.AND P3, PT, R6, 0x7fffffbc, PT ;  /* 0x7fffffbc0600780c */ /* 0x000fe20003f66070 */
[----:B------:R-:W-:Y:S01]  /*2960*/  IMAD.X R197, R23, 0x1, R197, P5 ;  /* 0x0000000117c57824 */ /* 0x000fe200028e06c5 */
[----:B------:R-:W-:Y:S01]  /*2970*/  PRMT R122, RZ, 0x7610, R122 ;  /* 0x00007610ff7a7816 */ /* 0x000fe2000000007a */
[----:B------:R-:W-:Y:S01]  /*2980*/  VIADD R6, R136, 0xfffffff9 ;  /* 0xfffffff988067836 */ /* 0x000fe20000000000 */
[----:B------:R-:W-:-:S02]  /*2990*/  ISETP.GE.U32.AND P5, PT, R19, 0x7fffffbb, PT ;  /* 0x7fffffbb1300780c */ /* 0x000fc40003fa6070 */
[----:B------:R1:W4:Y:S02]  /*29a0*/  @!P0 LDG.E.U8 R15, desc[UR22][R196.64] ;  /* 0x00000016c40f8981 */ /* 0x000324000c1e1100 */
[----:B------:R-:W-:Y:S01]  /*29b0*/  ISETP.GE.U32.AND P0, PT, R6, 0x7fffffba, PT ;  /* 0x7fffffba0600780c */ /* 0x000fe20003f06070 */
[----:B------:R-:W-:Y:S01]  /*29c0*/  VIADD R6, R136, 0xfffffff8 ;  /* 0xfffffff888067836 */ /* 0x000fe20000000000 */
[----:B------:R-:W5:Y:S01]  /*29d0*/  @!P2 LDG.E.U8 R122, desc[UR22][R194.64] ;  /* 0x00000016c27aa981 */ /* 0x000f62000c1e1100 */
[----:B------:R-:W-:-:S03]  /*29e0*/  PRMT R19, RZ, 0x7610, R19 ;  /* 0x00007610ff137816 */ /* 0x000fc60000000013 */
[----:B------:R-:W-:Y:S01]  /*29f0*/  ISETP.GE.U32.AND P2, PT, R6, 0x7fffffb9, PT ;  /* 0x7fffffb90600780c */ /* 0x000fe20003f46070 */
[----:B------:R-:W-:Y:S01]  /*2a00*/  VIADD R6, R136, 0xfffffff7 ;  /* 0xfffffff788067836 */ /* 0x000fe20000000000 */
[----:B------:R-:W2:Y:S04]  /*2a10*/  @!P3 LDG.E.U8 R130, desc[UR22][R190.64] ;  /* 0x00000016be82b981 */ /* 0x000ea8000c1e1100 */
[----:B------:R0:W2:Y:S01]  /*2a20*/  @!P4 LDG.E.U8 R19, desc[UR22][R192.64] ;  /* 0x00000016c013c981 */ /* 0x0000a2000c1e1100 */
[----:B------:R-:W-:Y:S01]  /*2a30*/  ISETP.GE.U32.AND P4, PT, R6, 0x7fffffb8, PT ;  /* 0x7fffffb80600780c */ /* 0x000fe20003f86070 */
[----:B------:R-:W-:Y:S01]  /*2a40*/  VIADD R6, R136, 0xfffffff6 ;  /* 0xfffffff688067836 */ /* 0x000fe20000000000 */
[----:B-1----:R-:W-:Y:S01]  /*2a50*/  PRMT R197, RZ, 0x7610, R197 ;  /* 0x00007610ffc57816 */ /* 0x002fe200000000c5 */
[----:B------:R1:W2:Y:S03]  /*2a60*/  @!P0 LDG.E.U8 R140, desc[UR22][R176.64] ;  /* 0x00000016b08c8981 */ /* 0x0002a6000c1e1100 */
[----:B------:R-:W-:Y:S01]  /*2a70*/  ISETP.GE.U32.AND P3, PT, R6, 0x7fffffb7, PT ;  /* 0x7fffffb70600780c */ /* 0x000fe20003f66070 */
[----:B------:R-:W-:Y:S01]  /*2a80*/  VIADD R6, R136, 0xfffffff5 ;  /* 0xfffffff588067836 */ /* 0x000fe20000000000 */
[----:B------:R1:W2:Y:S04]  /*2a90*/  @!P5 LDG.E.U8 R197, desc[UR22][R76.64] ;  /* 0x000000164cc5d981 */ /* 0x0002a8000c1e1100 */
[----:B------:R-:W-:Y:S01]  /*2aa0*/  ISETP.GE.U32.AND P5, PT, R6, 0x7fffffb6, PT ;  /* 0x7fffffb60600780c */ /* 0x000fe20003fa6070 */
[----:B------:R-:W-:Y:S01]  /*2ab0*/  VIADD R6, R136, 0xfffffff4 ;  /* 0xfffffff488067836 */ /* 0x000fe20000000000 */
[----:B0-----:R-:W-:-:S04]  /*2ac0*/  PRMT R193, RZ, 0x7610, R193 ;  /* 0x00007610ffc17816 */ /* 0x001fc800000000c1 */
[----:B------:R-:W-:Y:S01]  /*2ad0*/  ISETP.GE.U32.AND P0, PT, R6, 0x7fffffb5, PT ;  /* 0x7fffffb50600780c */ /* 0x000fe20003f06070 */
[----:B------:R-:W-:Y:S01]  /*2ae0*/  VIADD R6, R136, 0xfffffff3 ;  /* 0xfffffff388067836 */ /* 0x000fe20000000000 */
[----:B------:R-:W-:Y:S01]  /*2af0*/  PRMT R191, RZ, 0x7610, R191 ;  /* 0x00007610ffbf7816 */ /* 0x000fe200000000bf */
[----:B------:R-:W2:Y:S03]  /*2b00*/  @!P2 LDG.E.U8 R193, desc[UR22][R178.64] ;  /* 0x00000016b2c1a981 */ /* 0x000ea6000c1e1100 */
[----:B------:R-:W-:Y:S01]  /*2b10*/  ISETP.GE.U32.AND P2, PT, R6, 0x7fffffb4, PT ;  /* 0x7fffffb40600780c */ /* 0x000fe20003f46070 */
[----:B------:R-:W-:Y:S01]  /*2b20*/  VIADD R6, R136, 0xfffffff2 ;  /* 0xfffffff288067836 */ /* 0x000fe20000000000 */
[----:B------:R-:W2:Y:S01]  /*2b30*/  @!P4 LDG.E.U8 R191, desc[UR22][R180.64] ;  /* 0x00000016b4bfc981 */ /* 0x000ea2000c1e1100 */
[----:B------:R-:W-:-:S03]  /*2b40*/  PRMT R195, RZ, 0x7610, R195 ;  /* 0x00007610ffc37816 */ /* 0x000fc600000000c3 */
[----:B------:R-:W-:Y:S01]  /*2b50*/  ISETP.GE.U32.AND P4, PT, R6, 0x7fffffb3, PT ;  /* 0x7fffffb30600780c */ /* 0x000fe20003f86070 */
[----:B------:R-:W-:Y:S01]  /*2b60*/  VIADD R6, R136, 0xfffffff1 ;  /* 0xfffffff188067836 */ /* 0x000fe20000000000 */
[----:B------:R-:W2:Y:S04]  /*2b70*/  @!P5 LDG.E.U8 R150, desc[UR22][R184.64] ;  /* 0x00000016b896d981 */ /* 0x000ea8000c1e1100 */
[----:B------:R0:W2:Y:S01]  /*2b80*/  @!P3 LDG.E.U8 R195, desc[UR22][R182.64] ;  /* 0x00000016b6c3b981 */ /* 0x0000a2000c1e1100 */
[----:B------:R-:W-:Y:S01]  /*2b90*/  ISETP.GE.U32.AND P3, PT, R6, 0x7fffffb2, PT ;  /* 0x7fffffb20600780c */ /* 0x000fe20003f66070 */
[----:B------:R-:W-:Y:S01]  /*2ba0*/  VIADD R6, R136, 0xfffffff0 ;  /* 0xfffffff088067836 */ /* 0x000fe20000000000 */
[----:B-1----:R-:W-:-:S04]  /*2bb0*/  PRMT R177, RZ, 0x7610, R177 ;  /* 0x00007610ffb17816 */ /* 0x002fc800000000b1 */
[----:B------:R-:W-:Y:S01]  /*2bc0*/  ISETP.GE.U32.AND P5, PT, R6, 0x7fffffb1, PT ;  /* 0x7fffffb10600780c */ /* 0x000fe20003fa6070 */
[----:B------:R-:W-:Y:S01]  /*2bd0*/  VIADD R6, R136, 0xffffffec ;  /* 0xffffffec88067836 */ /* 0x000fe20000000000 */
[----:B------:R-:W-:Y:S01]  /*2be0*/  PRMT R176, RZ, 0x7610, R176 ;  /* 0x00007610ffb07816 */ /* 0x000fe200000000b0 */
[----:B------:R1:W2:Y:S03]  /*2bf0*/  @!P0 LDG.E.U8 R177, desc[UR22][R186.64] ;  /* 0x00000016bab18981 */ /* 0x0002a6000c1e1100 */
[----:B------:R-:W-:Y:S01]  /*2c00*/  ISETP.GE.U32.AND P0, PT, R6, 0x7fffffad, PT ;  /* 0x7fffffad0600780c */ /* 0x000fe20003f06070 */
[C---:B------:R-:W-:Y:S01]  /*2c10*/  VIADD R6, R136.reuse, 0xffffffed ;  /* 0xffffffed88067836 */ /* 0x040fe20000000000 */
[----:B------:R1:W2:Y:S01]  /*2c20*/  @!P2 LDG.E.U8 R176, desc[UR22][R188.64] ;  /* 0x00000016bcb0a981 */ /* 0x0002a2000c1e1100 */
[----:B------:R-:W-:-:S03]  /*2c30*/  VIADD R76, R136, 0xffffffee ;  /* 0xffffffee884c7836 */ /* 0x000fc60000000000 */
[----:B------:R-:W-:Y:S01]  /*2c40*/  ISETP.GE.U32.AND P2, PT, R6, 0x7fffffae, PT ;  /* 0x7fffffae0600780c */ /* 0x000fe20003f46070 */
[----:B------:R-:W-:Y:S01]  /*2c50*/  VIADD R6, R136, 0xffffffef ;  /* 0xffffffef88067836 */ /* 0x000fe20000000000 */
[----:B------:R-:W-:Y:S02]  /*2c60*/  SEL R77, RZ, 0x1, P0 ;  /* 0x00000001ff4d7807 */ /* 0x000fe40000000000 */
[----:B0-----:R-:W-:Y:S02]  /*2c70*/  SEL R182, RZ, 0x1fffe, P2 ;  /* 0x0001fffeffb67807 */ /* 0x001fe40001000000 */
[----:B------:R-:W-:Y:S01]  /*2c80*/  ISETP.GE.U32.AND P2, PT, R6, 0x7fffffb0, PT ;  /* 0x7fffffb00600780c */ /* 0x000fe20003f46070 */
[----:B------:R-:W-:Y:S01]  /*2c90*/  VIADD R6, R136, 0xffffffe9 ;  /* 0xffffffe988067836 */ /* 0x000fe20000000000 */
[----:B------:R-:W-:Y:S01]  /*2ca0*/  ISETP.GE.U32.AND P0, PT, R76, 0x7fffffaf, PT ;  /* 0x7fffffaf4c00780c */ /* 0x000fe20003f06070 */
[----:B------:R-:W-:Y:S01]  /*2cb0*/  VIADD R76, R136, 0xffffffe8 ;  /* 0xffffffe8884c7836 */ /* 0x000fe20000000000 */
[----:B------:R-:W-:-:S02]  /*2cc0*/  SEL R201, RZ, 0x7fff8, P2 ;  /* 0x0007fff8ffc97807 */ /* 0x000fc40001000000 */
[----:B------:R-:W-:Y:S02]  /*2cd0*/  SEL R158, RZ, 0x4, P0 ;  /* 0x00000004ff9e7807 */ /* 0x000fe40000000000 */
[----:B------:R-:W-:Y:S01]  /*2ce0*/  ISETP.GE.U32.AND P2, PT, R6, 0x7fffffaa, PT ;  /* 0x7fffffaa0600780c */ /* 0x000fe20003f46070 */
[----:B------:R-:W-:Y:S01]  /*2cf0*/  VIADD R6, R136, 0xffffffeb ;  /* 0xffffffeb88067836 */ /* 0x000fe20000000000 */
[----:B------:R-:W-:Y:S01]  /*2d00*/  ISETP.GE.U32.AND P0, PT, R76, 0x7fffffa9, PT ;  /* 0x7fffffa94c00780c */ /* 0x000fe20003f06070 */
[----:B------:R-:W-:Y:S01]  /*2d10*/  VIADD R76, R136, 0xffffffea ;  /* 0xffffffea884c7836 */ /* 0x000fe20000000000 */
[----:B------:R-:W-:Y:S02]  /*2d20*/  SEL R209, RZ, 0x1fffe, P2 ;  /* 0x0001fffeffd17807 */ /* 0x000fe40001000000 */
[----:B------:R-:W-:Y:S02]  /*2d30*/  SEL R184, RZ, 0x1, P0 ;  /* 0x00000001ffb87807 */ /* 0x000fe40000000000 */
        /* <DEDUP_REMOVED lines=11> */
[----:B------:R-:W-:Y:S01]  /*2df0*/  ISETP.GE.U32.AND P6, PT, R6, 0x7fffffa2, PT ;  /* 0x7fffffa20600780c */ /* 0x000fe20003fc6070 */
[----:B------:R-:W-:Y:S01]  /*2e00*/  VIADD R6, R136, 0xffffffe3 ;  /* 0xffffffe388067836 */ /* 0x000fe20000000000 */
[----:B-1----:R-:W-:-:S02]  /*2e10*/  SEL R186, RZ, 0x1, P0 ;  /* 0x00000001ffba7807 */ /* 0x002fc40000000000 */
[----:B------:R-:W-:Y:S01]  /*2e20*/  ISETP.GE.U32.AND P2, PT, R76, 0x7fffffa8, PT ;  /* 0x7fffffa84c00780c */ /* 0x000fe20003f46070 */
[----:B------:R-:W-:Y:S01]  /*2e30*/  VIADD R76, R136, 0xffffffe2 ;  /* 0xffffffe2884c7836 */ /* 0x000fe20000000000 */
[----:B------:R-:W-:Y:S02]  /*2e40*/  ISETP.GE.U32.AND P0, PT, R138, 0x7fffffa7, PT ;  /* 0x7fffffa78a00780c */ /* 0x000fe40003f06070 */
        /* <DEDUP_REMOVED lines=35> */
[C---:B------:R-:W-:Y:S02]  /*3080*/  VIADD R76, R136.reuse, 0xffffffc7 ;  /* 0xffffffc7884c7836 */ /* 0x040fe40000000000 */
[----:B------:R-:W-:Y:S01]  /*3090*/  VIADD R138, R136, 0xffffffc6 ;  /* 0xffffffc6888a7836 */ /* 0x000fe20000000000 */
[----:B------:R-:W-:Y:S02]  /*30a0*/  SEL R188, RZ, 0x1fffe, P6 ;  /* 0x0001fffeffbc7807 */ /* 0x000fe40003000000 */
[----:B------:R-:W-:-:S02]  /*30b0*/  SEL R217, RZ, 0x1fffe, P2 ;  /* 0x0001fffeffd97807 */ /* 0x000fc40001000000 */
[----:B------:R-:W-:Y:S01]  /*30c0*/  ISETP.GE.U32.AND P6, PT, R6, 0x7fffff82, PT ;  /* 0x7fffff820600780c */ /* 0x000fe20003fc6070 */
[----:B------:R-:W-:Y:S01]  /*30d0*/  VIADD R6, R136, 0xffffffc3 ;  /* 0xffffffc388067836 */ /* 0x000fe20000000000 */
[----:B------:R-:W-:Y:S02]  /*30e0*/  SEL R194, RZ, 0x1, P0 ;  /* 0x00000001ffc27807 */ /* 0x000fe40000000000 */
[----:B------:R-:W-:Y:S01]  /*30f0*/  ISETP.GE.U32.AND P2, PT, R76, 0x7fffff88, PT ;  /* 0x7fffff884c00780c */ /* 0x000fe20003f46070 */
[----:B------:R-:W-:Y:S01]  /*3100*/  VIADD R76, R136, 0xffffffc2 ;  /* 0xffffffc2884c7836 */ /* 0x000fe20000000000 */
[----:B------:R-:W-:Y:S02]  /*3110*/  ISETP.GE.U32.AND P0, PT, R138, 0x7fffff87, PT ;  /* 0x7fffff878a00780c */ /* 0x000fe40003f06070 */
[----:B------:R-:W-:Y:S02]  /*3120*/  SEL R187, RZ, 0x7fff8, P2 ;  /* 0x0007fff8ffbb7807 */ /* 0x000fe40001000000 */
[----:B------:R-:W-:-:S02]  /*3130*/  SEL R148, RZ, 0x4, P0 ;  /* 0x00000004ff947807 */ /* 0x000fc40000000000 */
        /* <DEDUP_REMOVED lines=45> */
[----:B------:R-:W-:-:S03]  /*3410*/  VIADD R76, R136, 0xffffffd2 ;  /* 0xffffffd2884c7836 */ /* 0x000fc60000000000 */
[----:B------:R-:W-:Y:S02]  /*3420*/  SEL R202, RZ, 0x1, P0 ;  /* 0x00000001ffca7807 */ /* 0x000fe40000000000 */
[----:B------:R-:W-:Y:S02]  /*3430*/  ISETP.GE.U32.AND P0, PT, R6, 0x7fffffa1, PT ;  /* 0x7fffffa10600780c */ /* 0x000fe40003f06070 */
[----:B------:R-:W-:Y:S02]  /*3440*/  SEL R179, RZ, 0x7fff8, P2 ;  /* 0x0007fff8ffb37807 */ /* 0x000fe40001000000 */
[----:B------:R-:W-:Y:S01]  /*3450*/  ISETP.GE.U32.AND P2, PT, R76, 0x7fffff93, PT ;  /* 0x7fffff934c00780c */ /* 0x000fe20003f46070 */
[----:B------:R-:W-:Y:S01]  /*3460*/  VIADD R76, R136, 0xffffffd3 ;  /* 0xffffffd3884c7836 */ /* 0x000fe20000000000 */
[----:B------:R-:W-:Y:S01]  /*3470*/  SEL R229, RZ, 0x1, P0 ;  /* 0x00000001ffe57807 */ /* 0x000fe20000000000 */
[----:B------:R-:W-:Y:S01]  /*3480*/  IMAD.IADD R184, R184, 0x1, R209 ;  /* 0x00000001b8b87824 */ /* 0x000fe200078e02d1 */
[----:B------:R-:W-:-:S02]  /*3490*/  SEL R6, RZ, 0x4, P2 ;  /* 0x00000004ff067807 */ /* 0x000fc40001000000 */
[----:B------:R-:W-:Y:S01]  /*34a0*/  ISETP.GE.U32.AND P2, PT, R76, 0x7fffff94, PT ;  /* 0x7fffff944c00780c */ /* 0x000fe20003f46070 */
[----:B------:R-:W-:Y:S02]  /*34b0*/  IMAD.IADD R188, R229, 0x1, R188 ;  /* 0x00000001e5bc7824 */ /* 0x000fe400078e02bc */
[----:B------:R-:W-:Y:S01]  /*34c0*/  VIADD R76, R136, 0xffffffc0 ;  /* 0xffffffc0884c7836 */ /* 0x000fe20000000000 */
[----:B------:R-:W-:Y:S01]  /*34d0*/  LOP3.LUT R184, R184, 0x3, RZ, 0xc0, !PT ;  /* 0x00000003b8b87812 */ /* 0x000fe200078ec0ff */
[----:B------:R-:W-:Y:S01]  /*34e0*/  IMAD.IADD R196, R196, 0x1, R221 ;  /* 0x00000001c4c47824 */ /* 0x000fe200078e02dd */
[----:B------:R-:W-:Y:S01]  /*34f0*/  LOP3.LUT R188, R188, 0x3, RZ, 0xc0, !PT ;  /* 0x00000003bcbc7812 */ /* 0x000fe200078ec0ff */
[----:B------:R-:W-:Y:S01]  /*3500*/  IMAD.IADD R204, R77, 0x1, R182 ;  /* 0x000000014dcc7824 */ /* 0x000fe200078e02b6 */
[----:B------:R-:W-:Y:S01]  /*3510*/  SEL R77, RZ, 0x7fff8, P2 ;  /* 0x0007fff8ff4d7807 */ /* 0x000fe20001000000 */
[----:B------:R-:W-:Y:S01]  /*3520*/  IMAD.IADD R186, R186, 0x1, R211 ;  /* 0x00000001baba7824 */ /* 0x000fe200078e02d3 */
[----:B------:R-:W-:Y:S01]  /*3530*/  ISETP.GE.U32.AND P2, PT, R76, 0x7fffff81, PT ;  /* 0x7fffff814c00780c */ /* 0x000fe20003f46070 */
[----:B------:R-:W-:Y:S01]  /*3540*/  IMAD.IADD R198, R198, 0x1, R223 ;  /* 0x00000001c6c67824 */ /* 0x000fe200078e02df */
[----:B------:R-:W-:-:S02]  /*3550*/  IADD3 R154, PT, PT, R184, R199, R154 ;  /* 0x000000c7b89a7210 */ /* 0x000fc40007ffe09a */
[----:B------:R-:W-:Y:S02]  /*3560*/  LOP3.LUT R196, R196, 0x3, RZ, 0xc0, !PT ;  /* 0x00000003c4c47812 */ /* 0x000fe400078ec0ff */
[----:B------:R-:W-:Y:S02]  /*3570*/  LOP3.LUT R186, R186, 0x3, RZ, 0xc0, !PT ;  /* 0x00000003baba7812 */ /* 0x000fe400078ec0ff */
[----:B------:R-:W-:Y:S02]  /*3580*/  IADD3 R180, PT, PT, R188, R207, R180 ;  /* 0x000000cfbcb47210 */ /* 0x000fe40007ffe0b4 */
[----:B------:R-:W-:Y:S01]  /*3590*/  SEL R182, RZ, 0x1, P2 ;  /* 0x00000001ffb67807 */ /* 0x000fe20001000000 */
[----:B------:R-:W-:Y:S01]  /*35a0*/  IMAD.SHL.U32 R154, R154, 0x100, RZ ;  /* 0x000001009a9a7824 */ /* 0x000fe200078e00ff */
[----:B------:R-:W-:Y:S02]  /*35b0*/  IADD3 R144, PT, PT, R196, R183, R144 ;  /* 0x000000b7c4907210 */ /* 0x000fe40007ffe090 */
[----:B------:R-:W-:Y:S01]  /*35c0*/  LOP3.LUT R198, R198, 0x3, RZ, 0xc0, !PT ;  /* 0x00000003c6c67812 */ /* 0x000fe200078ec0ff */
[----:B------:R-:W-:Y:S01]  /*35d0*/  IMAD.IADD R192, R192, 0x1, R215 ;  /* 0x00000001c0c07824 */ /* 0x000fe200078e02d7 */
[----:B------:R-:W-:-:S02]  /*35e0*/  SEL R227, RZ, 0x1fffe, P6 ;  /* 0x0001fffeffe37807 */ /* 0x000fc40003000000 */
[----:B------:R-:W-:Y:S02]  /*35f0*/  LOP3.LUT R204, R204, 0x3, RZ, 0xc0, !PT ;  /* 0x00000003cccc7812 */ /* 0x000fe400078ec0ff */
[----:B------:R-:W-:Y:S02]  /*3600*/  IADD3 R160, PT, PT, R186, R205, R160 ;  /* 0x000000cdbaa07210 */ /* 0x000fe40007ffe0a0 */
[----:B------:R-:W-:Y:S01]  /*3610*/  LOP3.LUT R183, R180, 0xf, RZ, 0xc0, !PT ;  /* 0x0000000fb4b77812 */ /* 0x000fe200078ec0ff */
[----:B------:R-:W-:Y:S01]  /*3620*/  IMAD.IADD R182, R182, 0x1, R219 ;  /* 0x00000001b6b67824 */ /* 0x000fe200078e02db */
[----:B------:R-:W-:Y:S01]  /*3630*/  IADD3 R142, PT, PT, R198, R181, R142 ;  /* 0x000000b5c68e7210 */ /* 0x000fe20007ffe08e */
[----:B------:R-:W-:Y:S01]  /*3640*/  IMAD.IADD R200, R200, 0x1, R225 ;  /* 0x00000001c8c87824 */ /* 0x000fe200078e02e1 */
[----:B------:R-:W-:Y:S01]  /*3650*/  IADD3 R158, PT, PT, R204, R201, R158 ;  /* 0x000000c9cc9e7210 */ /* 0x000fe20007ffe09e */
[----:B------:R-:W-:Y:S01]  /*3660*/  IMAD.IADD R202, R202, 0x1, R227 ;  /* 0x00000001caca7824 */ /* 0x000fe200078e02e3 */
[----:B------:R-:W-:Y:S01]  /*3670*/  LOP3.LUT R181, R154, 0xf00, RZ, 0xe2, !PT ;  /* 0x00000f009ab57812 */ /* 0x000fe200078ee2ff */
[----:B------:R-:W-:Y:S01]  /*3680*/  IMAD R160, R160, 0x10, R183 ;  /* 0x00000010a0a07824 */ /* 0x000fe200078e02b7 */
[----:B------:R-:W-:Y:S01]  /*3690*/  LOP3.LUT R192, R192, 0x3, RZ, 0xc0, !PT ;  /* 0x00000003c0c07812 */ /* 0x000fe200078ec0ff */
[----:B------:R-:W-:Y:S01]  /*36a0*/  IMAD.IADD R194, R194, 0x1, R217 ;  /* 0x00000001c2c27824 */ /* 0x000fe200078e02d9 */
[----:B------:R-:W-:Y:S01]  /*36b0*/  LOP3.LUT R182, R182, 0x3, RZ, 0xc0, !PT ;  /* 0x00000003b6b67812 */ /* 0x000fe200078ec0ff */
[----:B------:R-:W-:Y:S01]  /*36c0*/  IMAD R158, R158, 0x1000, R181 ;  /* 0x000010009e9e7824 */ /* 0x000fe200078e02b5 */
[----:B------:R-:W-:Y:S01]  /*36d0*/  IADD3 R152, PT, PT, R192, R189, R152 ;  /* 0x000000bdc0987210 */ /* 0x000fe20007ffe098 */
[----:B------:R-:W-:Y:S01]  /*36e0*/  IMAD.IADD R190, R190, 0x1, R213 ;  /* 0x00000001bebe7824 */ /* 0x000fe200078e02d5 */
[----:B------:R-:W-:-:S02]  /*36f0*/  LOP3.LUT R200, R200, 0x3, RZ, 0xc0, !PT ;  /* 0x00000003c8c87812 */ /* 0x000fc400078ec0ff */
[----:B------:R-:W-:Y:S02]  /*3700*/  LOP3.LUT R202, R202, 0x3, RZ, 0xc0, !PT ;  /* 0x00000003caca7812 */ /* 0x000fe400078ec0ff */
[----:B------:R-:W-:Y:S02]  /*3710*/  LOP3.LUT R181, R160, 0xff, RZ, 0xc0, !PT ;  /* 0x000000ffa0b57812 */ /* 0x000fe400078ec0ff */
[----:B------:R-:W-:Y:S02]  /*3720*/  LOP3.LUT R194, R194, 0x3, RZ, 0xc0, !PT ;  /* 0x00000003c2c27812 */ /* 0x000fe400078ec0ff */
[----:B------:R-:W-:Y:S01]  /*3730*/  IADD3 R146, PT, PT, R182, R185, R146 ;  /* 0x000000b9b6927210 */ /* 0x000fe20007ffe092 */
[----:B------:R-:W-:Y:S01]  /*3740*/  IMAD.IADD R158, R158, 0x1, R181 ;  /* 0x000000019e9e7824 */ /* 0x000fe200078e02b5 */
[----:B------:R-:W-:Y:S02]  /*3750*/  IADD3 R138, PT, PT, R200, R179, R138 ;  /* 0x000000b3c88a7210 */ /* 0x000fe40007ffe08a */
[----:B------:R-:W-:Y:S01]  /*3760*/  IADD3 R6, PT, PT, R202, R77, R6 ;  /* 0x0000004dca067210 */ /* 0x000fe20007ffe006 */
[----:B------:R-:W-:Y:S01]  /*3770*/  IMAD.SHL.U32 R77, R152, 0x100, RZ ;  /* 0x00000100984d7824 */ /* 0x000fe200078e00ff */
[----:B------:R-:W-:-:S02]  /*3780*/  IADD3 R148, PT, PT, R194, R187, R148 ;  /* 0x000000bbc2947210 */ /* 0x000fc40007ffe094 */
[----:B------:R-:W-:Y:S02]  /*3790*/  LOP3.LUT R179, R146, 0xf, RZ, 0xc0, !PT ;  /* 0x0000000f92b37812 */ /* 0x000fe400078ec0ff */
[----:B------:R-:W-:Y:S02]  /*37a0*/  LOP3.LUT R190, R190, 0x3, RZ, 0xc0, !PT ;  /* 0x00000003bebe7812 */ /* 0x000fe400078ec0ff */
[----:B------:R-:W-:Y:S01]  /*37b0*/  LOP3.LUT R77, R77, 0xf00, RZ, 0xe2, !PT ;  /* 0x00000f004d4d7812 */ /* 0x000fe200078ee2ff */
[--C-:B------:R-:W-:Y:S01]  /*37c0*/  IMAD R148, R148, 0x10, R179.reuse ;  /* 0x0000001094947824 */ /* 0x100fe200078e02b3 */
[----:B------:R-:W-:Y:S02]  /*37d0*/  IADD3 R178, PT, PT, R190, R203, R178 ;  /* 0x000000cbbeb27210 */ /* 0x000fe40007ffe0b2 */
[----:B------:R-:W-:Y:S02]  /*37e0*/  LOP3.LUT R158, R158, 0xffff, RZ, 0xc0, !PT ;  /* 0x0000ffff9e9e7812 */ /* 0x000fe400078ec0ff */
[----:B------:R-:W-:-:S02]  /*37f0*/  PRMT R179, RZ, 0x7610, R179 ;  /* 0x00007610ffb37816 */ /* 0x000fc400000000b3 */
[----:B------:R-:W-:Y:S01]  /*3800*/  LOP3.LUT R181, R6, 0xf, RZ, 0xc0, !PT ;  /* 0x0000000f06b57812 */ /* 0x000fe200078ec0ff */
[----:B------:R-:W-:Y:S01]  /*3810*/  IMAD R77, R178, 0x1000, R77 ;  /* 0x00001000b24d7824 */ /* 0x000fe200078e024d */
[----:B------:R-:W-:Y:S02]  /*3820*/  SHF.R.U32.HI R6, RZ, 0xe, R158 ;  /* 0x0000000eff067819 */ /* 0x000fe4000001169e */
[----:B------:R-:W-:Y:S01]  /*3830*/  PRMT R178, RZ, 0x7610, R178 ;  /* 0x00007610ffb27816 */ /* 0x000fe200000000b2 */
[----:B------:R0:W2:Y:S01]  /*3840*/  @!P4 LDG.E.U8 R179, desc[UR22][R78.64] ;  /* 0x000000164eb3c981 */ /* 0x0000a2000c1e1100 */
[----:B------:R-:W-:Y:S01]  /*3850*/  LOP3.LUT P4, RZ, R6, 0x1, RZ, 0xc0, !PT ;  /* 0x0000000106ff7812 */ /* 0x000fe2000788c0ff */
[--C-:B------:R-:W-:Y:S01]  /*3860*/  IMAD R138, R138, 0x10, R181.reuse ;  /* 0x000000108a8a7824 */ /* 0x100fe200078e02b5 */
[--C-:B------:R-:W-:Y:S02]  /*3870*/  SHF.R.U32.HI R6, RZ, 0xd, R158.reuse ;  /* 0x0000000dff067819 */ /* 0x100fe4000001169e */
[----:B------:R-:W-:Y:S01]  /*3880*/  PRMT R181, RZ, 0x7610, R181 ;  /* 0x00007610ffb57816 */ /* 0x000fe200000000b5 */
[----:B------:R-:W2:Y:S01]  /*3890*/  @!P3 LDG.E.U8 R178, desc[UR22][R84.64] ;  /* 0x0000001654b2b981 */ /* 0x000ea2000c1e1100 */
[----:B------:R-:W-:Y:S01]  /*38a0*/  LOP3.LUT P3, RZ, R6, 0x1, RZ, 0xc0, !PT ;  /* 0x0000000106ff7812 */ /* 0x000fe2000786c0ff */
[----:B------:R-:W-:Y:S01]  /*38b0*/  IMAD.SHL.U32 R142, R142, 0x100, RZ ;  /* 0x000001008e8e7824 */ /* 0x000fe200078e00ff */
[----:B------:R-:W-:-:S02]  /*38c0*/  SHF.R.U32.HI R6, RZ, 0xc, R158 ;  /* 0x0000000cff067819 */ /* 0x000fc4000001169e */
[----:B------:R-:W-:Y:S01]  /*38d0*/  PRMT R183, RZ, 0x7610, R183 ;  /* 0x00007610ffb77816 */ /* 0x000fe200000000b7 */
[----:B------:R-:W2:Y:S01]  /*38e0*/  @!P5 LDG.E.U8 R181, desc[UR22][R86.64] ;  /* 0x0000001656b5d981 */ /* 0x000ea2000c1e1100 */
[----:B------:R-:W-:Y:S02]  /*38f0*/  LOP3.LUT P5, RZ, R6, 0x1, RZ, 0xc0, !PT ;  /* 0x0000000106ff7812 */ /* 0x000fe400078ac0ff */
[----:B------:R-:W-:Y:S02]  /*3900*/  SHF.R.U32.HI R6, RZ, 0xb, R158 ;  /* 0x0000000bff067819 */ /* 0x000fe4000001169e */
[----:B------:R-:W-:Y:S01]  /*3910*/  LOP3.LUT R185, R142, 0xf00, RZ, 0xe2, !PT ;  /* 0x00000f008eb97812 */ /* 0x000fe200078ee2ff */
[----:B------:R-:W2:Y:S01]  /*3920*/  @P4 LDG.E.U8 R183, desc[UR22][R88.64] ;  /* 0x0000001658b74981 */ /* 0x000ea2000c1e1100 */
[----:B------:R-:W-:Y:S02]  /*3930*/  PRMT R180, RZ, 0x7610, R180 ;  /* 0x00007610ffb47816 */ /* 0x000fe400000000b4 */
[----:B------:R-:W-:Y:S01]  /*3940*/  LOP3.LUT P4, RZ, R6, 0x1, RZ, 0xc0, !PT ;  /* 0x0000000106ff7812 */ /* 0x000fe2000788c0ff */
[----:B------:R-:W-:Y:S01]  /*3950*/  IMAD R144, R144, 0x1000, R185 ;  /* 0x0000100090907824 */ /* 0x000fe200078e02b9 */
[----:B------:R-:W-:-:S02]  /*3960*/  SHF.R.U32.HI R6, RZ, 0xf, R158 ;  /* 0x0000000fff067819 */ /* 0x000fc4000001169e */
[----:B------:R-:W-:Y:S01]  /*3970*/  PRMT R185, RZ, 0x7610, R185 ;  /* 0x00007610ffb97816 */ /* 0x000fe200000000b9 */
[----:B------:R-:W2:Y:S01]  /*3980*/  @P3 LDG.E.U8 R180, desc[UR22][R90.64] ;  /* 0x000000165ab43981 */ /* 0x000ea2000c1e1100 */
[----:B------:R-:W-:Y:S02]  /*3990*/  LOP3.LUT P3, RZ, R6, 0x1, RZ, 0xc0, !PT ;  /* 0x0000000106ff7812 */ /* 0x000fe4000786c0ff */
[----:B------:R-:W-:Y:S02]  /*39a0*/  SHF.R.U32.HI R6, RZ, 0xa, R158 ;  /* 0x0000000aff067819 */ /* 0x000fe4000001169e */
[----:B------:R-:W-:Y:S01]  /*39b0*/  PRMT R182, RZ, 0x7610, R182 ;  /* 0x00007610ffb67816 */ /* 0x000fe200000000b6 */
[----:B------:R-:W2:Y:S01]  /*39c0*/  @P5 LDG.E.U8 R185, desc[UR22][R92.64] ;  /* 0x000000165cb95981 */ /* 0x000ea2000c1e1100 */
[----:B------:R-:W-:Y:S02]  /*39d0*/  LOP3.LUT P5, RZ, R6, 0x1, RZ, 0xc0, !PT ;  /* 0x0000000106ff7812 */ /* 0x000fe400078ac0ff */
[----:B------:R-:W-:-:S02]  /*39e0*/  SHF.R.U32.HI R6, RZ, 0x9, R158 ;  /* 0x00000009ff067819 */ /* 0x000fc4000001169e */
[----:B------:R-:W-:Y:S01]  /*39f0*/  PRMT R199, RZ, 0x7610, R199 ;  /* 0x00007610ffc77816 */ /* 0x000fe200000000c7 */
[----:B------:R-:W2:Y:S01]  /*3a00*/  @P4 LDG.E.U8 R182, desc[UR22][R94.64] ;  /* 0x000000165eb64981 */ /* 0x000ea2000c1e1100 */
[----:B------:R-:W-:Y:S02]  /*3a10*/  LOP3.LUT P4, RZ, R6, 0x1, RZ, 0xc0, !PT ;  /* 0x0000000106ff7812 */ /* 0x000fe4000788c0ff */
[--C-:B------:R-:W-:Y:S02]  /*3a20*/  SHF.R.U32.HI R6, RZ, 0x8, R158.reuse ;  /* 0x00000008ff067819 */ /* 0x100fe4000001169e */
        /* <DEDUP_REMOVED lines=19> */
[----:B------:R-:W-:-:S02]  /*3b60*/  LOP3.LUT R148, R148, 0xff, RZ, 0xc0, !PT ;  /* 0x000000ff94947812 */ /* 0x000fc400078ec0ff */
[----:B0-----:R-:W-:Y:S01]  /*3b70*/  LOP3.LUT R79, R138, 0xff, RZ, 0xc0, !PT ;  /* 0x000000ff8a4f7812 */ /* 0x001fe200078ec0ff */
[----:B------:R-:W2:Y:S01]  /*3b80*/  @P4 LDG.E.U8 R203, desc[UR22][R106.64] ;  /* 0x000000166acb4981 */ /* 0x000ea2000c1e1100 */
[----:B------:R-:W-:Y:S02]  /*3b90*/  SHF.R.U32.HI R6, RZ, 0x3, R158 ;  /* 0x00000003ff067819 */ /* 0x000fe4000001169e */
[----:B------:R-:W-:Y:S01]  /*3ba0*/  PRMT R186, RZ, 0x7610, R186 ;  /* 0x00007610ffba7816 */ /* 0x000fe200000000ba */
[----:B------:R-:W-:Y:S01]  /*3bb0*/  IMAD.IADD R77, R77, 0x1, R148 ;  /* 0x000000014d4d7824 */ /* 0x000fe200078e0294 */
[----:B------:R-:W-:Y:S01]  /*3bc0*/  LOP3.LUT P4, RZ, R6, 0x1, RZ, 0xc0, !PT ;  /* 0x0000000106ff7812 */ /* 0x000fe2000788c0ff */
[----:B------:R-:W-:Y:S01]  /*3bd0*/  IMAD.IADD R138, R144, 0x1, R79 ;  /* 0x00000001908a7824 */ /* 0x000fe200078e024f */
[----:B------:R-:W-:Y:S02]  /*3be0*/  SHF.R.U32.HI R6, RZ, 0x2, R158 ;  /* 0x00000002ff067819 */ /* 0x000fe4000001169e */
[----:B------:R-:W-:Y:S01]  /*3bf0*/  PRMT R205, RZ, 0x7610, R205 ;  /* 0x00007610ffcd7816 */ /* 0x000fe200000000cd */
[----:B------:R-:W2:Y:S01]  /*3c00*/  @P3 LDG.E.U8 R186, desc[UR22][R108.64] ;  /* 0x000000166cba3981 */ /* 0x000ea2000c1e1100 */
[----:B------:R-:W-:-:S02]  /*3c10*/  LOP3.LUT P3, RZ, R6, 0x1, RZ, 0xc0, !PT ;  /* 0x0000000106ff7812 */ /* 0x000fc4000786c0ff */
[----:B------:R-:W-:Y:S02]  /*3c20*/  PRMT R138, R77, 0x5410, R138 ;  /* 0x000054104d8a7816 */ /* 0x000fe4000000008a */
[----:B------:R-:W-:Y:S01]  /*3c30*/  SHF.R.U32.HI R158, RZ, 0x1, R158 ;  /* 0x00000001ff9e7819 */ /* 0x000fe2000001169e */
[----:B------:R-:W2:Y:S01]  /*3c40*/  @P5 LDG.E.U8 R205, desc[UR22][R110.64] ;  /* 0x000000166ecd5981 */ /* 0x000ea2000c1e1100 */
[----:B------:R-:W-:Y:S02]  /*3c50*/  PRMT R188, RZ, 0x7610, R188 ;  /* 0x00007610ffbc7816 */ /* 0x000fe400000000bc */
[----:B------:R-:W-:Y:S02]  /*3c60*/  LOP3.LUT P5, RZ, R158, 0x1, RZ, 0xc0, !PT ;  /* 0x000000019eff7812 */ /* 0x000fe400078ac0ff */
[----:B------:R-:W-:Y:S02]  /*3c70*/  SHF.R.U64 R6, R138, 0x1f, RZ ;  /* 0x0000001f8a067819 */ /* 0x000fe400000012ff */
[----:B------:R-:W-:Y:S01]  /*3c80*/  PRMT R207, RZ, 0x7610, R207 ;  /* 0x00007610ffcf7816 */ /* 0x000fe200000000cf */
[----:B------:R-:W2:Y:S01]  /*3c90*/  @P4 LDG.E.U8 R188, desc[UR22][R112.64] ;  /* 0x0000001670bc4981 */ /* 0x000ea2000c1e1100 */
[----:B------:R-:W-:-:S02]  /*3ca0*/  LOP3.LUT P4, RZ, R6, 0x1, RZ, 0xc0, !PT ;  /* 0x0000000106ff7812 */ /* 0x000fc4000788c0ff */
[----:B------:R-:W-:Y:S02]  /*3cb0*/  SHF.R.U64 R6, R138, 0x1e, RZ ;  /* 0x0000001e8a067819 */ /* 0x000fe400000012ff */
[----:B------:R-:W-:Y:S01]  /*3cc0*/  PRMT R190, RZ, 0x7610, R190 ;  /* 0x00007610ffbe7816 */ /* 0x000fe200000000be */
[----:B------:R0:W2:Y:S01]  /*3cd0*/  @P3 LDG.E.U8 R207, desc[UR22][R114.64] ;  /* 0x0000001672cf3981 */ /* 0x0000a2000c1e1100 */
[----:B------:R-:W-:Y:S02]  /*3ce0*/  LOP3.LUT P3, RZ, R6, 0x1, RZ, 0xc0, !PT ;  /* 0x0000000106ff7812 */ /* 0x000fe4000786c0ff */
[----:B------:R-:W-:Y:S02]  /*3cf0*/  SHF.R.U64 R6, R138, 0x1d, RZ ;  /* 0x0000001d8a067819 */ /* 0x000fe400000012ff */
[----:B------:R-:W-:Y:S01]  /*3d00*/  PRMT R209, RZ, 0x7610, R209 ;  /* 0x00007610ffd17816 */ /* 0x000fe200000000d1 */
[----:B------:R1:W2:Y:S01]  /*3d10*/  @P5 LDG.E.U8 R190, desc[UR22][R116.64] ;  /* 0x0000001674be5981 */ /* 0x0002a2000c1e1100 */
[----:B------:R-:W-:-:S02]  /*3d20*/  LOP3.LUT P5, RZ, R6, 0x1, RZ, 0xc0, !PT ;  /* 0x0000000106ff7812 */ /* 0x000fc400078ac0ff */
[----:B------:R-:W-:Y:S02]  /*3d30*/  SHF.R.U64 R6, R138, 0x1c, RZ ;  /* 0x0000001c8a067819 */ /* 0x000fe400000012ff */
[----:B------:R-:W-:Y:S01]  /*3d40*/  PRMT R211, RZ, 0x7610, R211 ;  /* 0x00007610ffd37816 */ /* 0x000fe200000000d3 */
[----:B------:R1:W2:Y:S01]  /*3d50*/  @!P0 LDG.E.U8 R209, desc[UR22][R118.64] ;  /* 0x0000001676d18981 */ /* 0x0002a2000c1e1100 */
[----:B------:R-:W-:Y:S02]  /*3d60*/  LOP3.LUT P0, RZ, R6, 0x1, RZ, 0xc0, !PT ;  /* 0x0000000106ff7812 */ /* 0x000fe4000780c0ff */
[----:B------:R-:W-:Y:S02]  /*3d70*/  SHF.R.U64 R6, R138, 0x1b, RZ ;  /* 0x0000001b8a067819 */ /* 0x000fe400000012ff */
[----:B0-----:R-:W-:Y:S01]  /*3d80*/  PRMT R115, RZ, 0x7610, R115 ;  /* 0x00007610ff737816 */ /* 0x001fe20000000073 */
[----:B------:R0:W2:Y:S01]  /*3d90*/  @P4 LDG.E.U8 R211, desc[UR22][R120.64] ;  /* 0x0000001678d34981 */ /* 0x0000a2000c1e1100 */
[----:B------:R-:W-:-:S02]  /*3da0*/  LOP3.LUT P4, RZ, R6, 0x1, RZ, 0xc0, !PT ;  /* 0x0000000106ff7812 */ /* 0x000fc4000788c0ff */
[----:B------:R-:W-:Y:S02]  /*3db0*/  SHF.R.U64 R6, R138, 0x1a, RZ ;  /* 0x0000001a8a067819 */ /* 0x000fe400000012ff */
[----:B-1----:R-:W-:Y:S01]  /*3dc0*/  PRMT R116, RZ, 0x7610, R116 ;  /* 0x00007610ff747816 */ /* 0x002fe20000000074 */
        /* <DEDUP_REMOVED lines=8> */
[----:B------:R-:W2:Y:S01]  /*3e50*/  @P0 LDG.E.U8 R117, desc[UR22][R128.64] ;  /* 0x0000001680750981 */ /* 0x000ea2000c1e1100 */
[----:B------:R-:W-:Y:S02]  /*3e60*/  LOP3.LUT P0, RZ, R6, 0x1, RZ, 0xc0, !PT ;  /* 0x0000000106ff7812 */ /* 0x000fe4000780c0ff */
[----:B------:R-:W-:Y:S02]  /*3e70*/  SHF.R.U64 R6, R138, 0x17, RZ ;  /* 0x000000178a067819 */ /* 0x000fe400000012ff */
[----:B------:R-:W-:Y:S01]  /*3e80*/  PRMT R119, RZ, 0x7610, R119 ;  /* 0x00007610ff777816 */ /* 0x000fe20000000077 */
[----:B------:R1:W2:Y:S01]  /*3e90*/  @P4 LDG.E.U8 R118, desc[UR22][R132.64] ;  /* 0x0000001684764981 */ /* 0x0002a2000c1e1100 */
[----:B------:R-:W-:-:S02]  /*3ea0*/  LOP3.LUT P4, RZ, R6, 0x1, RZ, 0xc0, !PT ;  /* 0x0000000106ff7812 */ /* 0x000fc4000788c0ff */
[----:B------:R-:W-:Y:S02]  /*3eb0*/  SHF.R.U64 R6, R138, 0x16, RZ ;  /* 0x000000168a067819 */ /* 0x000fe400000012ff */
[----:B0-----:R-:W-:Y:S01]  /*3ec0*/  PRMT R120, RZ, 0x7610, R120 ;  /* 0x00007610ff787816 */ /* 0x001fe20000000078 */
[----:B------:R0:W2:Y:S01]  /*3ed0*/  @P3 LDG.E.U8 R119, desc[UR22][R134.64] ;  /* 0x0000001686773981 */ /* 0x0000a2000c1e1100 */
[----:B------:R-:W-:Y:S02]  /*3ee0*/  LOP3.LUT P3, RZ, R6, 0x1, RZ, 0xc0, !PT ;  /* 0x0000000106ff7812 */ /* 0x000fe4000786c0ff */
[----:B------:R-:W-:Y:S02]  /*3ef0*/  SHF.R.U64 R6, R138, 0x15, RZ ;  /* 0x000000158a067819 */ /* 0x000fe400000012ff */
[----:B------:R-:W-:Y:S01]  /*3f00*/  PRMT R121, RZ, 0x7610, R121 ;  /* 0x00007610ff797816 */ /* 0x000fe20000000079 */
[----:B------:R-:W2:Y:S01]  /*3f10*/  @P5 LDG.E.U8 R120, desc[UR22][R162.64] ;  /* 0x00000016a2785981 */ /* 0x000ea2000c1e1100 */
[----:B------:R-:W-:-:S02]  /*3f20*/  LOP3.LUT P5, RZ, R6, 0x1, RZ, 0xc0, !PT ;  /* 0x0000000106ff7812 */ /* 0x000fc400078ac0ff */
[----:B------:R-:W-:Y:S02]  /*3f30*/  SHF.R.U64 R6, R138, 0x14, RZ ;  /* 0x000000148a067819 */ /* 0x000fe400000012ff */
[----:B-1----:R-:W-:Y:S01]  /*3f40*/  PRMT R125, RZ, 0x7610, R125 ;  /* 0x00007610ff7d7816 */ /* 0x002fe2000000007d */
[----:B------:R-:W2:Y:S01]  /*3f50*/  @P0 LDG.E.U8 R121, desc[UR22][R164.64] ;  /* 0x00000016a4790981 */ /* 0x000ea2000c1e1100 */
[----:B------:R-:W-:Y:S02]  /*3f60*/  LOP3.LUT P0, RZ, R6, 0x1, RZ, 0xc0, !PT ;  /* 0x0000000106ff7812 */ /* 0x000fe4000780c0ff */
[----:B------:R-:W-:Y:S02]  /*3f70*/  SHF.R.U64 R6, R138, 0x12, RZ ;  /* 0x000000128a067819 */ /* 0x000fe400000012ff */
[----:B------:R-:W-:Y:S01]  /*3f80*/  PRMT R127, RZ, 0x7610, R127 ;  /* 0x00007610ff7f7816 */ /* 0x000fe2000000007f */
[----:B------:R-:W2:Y:S01]  /*3f90*/  @P3 LDG.E.U8 R125, desc[UR22][R168.64] ;  /* 0x00000016a87d3981 */ /* 0x000ea2000c1e1100 */
[----:B------:R-:W-:-:S02]  /*3fa0*/  LOP3.LUT P3, RZ, R6, 0x1, RZ, 0xc0, !PT ;  /* 0x0000000106ff7812 */ /* 0x000fc4000786c0ff */
[C---:B------:R-:W-:Y:S02]  /*3fb0*/  SHF.R.U64 R77, R138.reuse, 0x13, RZ ;  /* 0x000000138a4d7819 */ /* 0x040fe400000012ff */
[----:B------:R-:W-:Y:S01]  /*3fc0*/  PRMT R124, RZ, 0x7610, R124 ;  /* 0x00007610ff7c7816 */ /* 0x000fe2000000007c */
[----:B------:R-:W2:Y:S01]  /*3fd0*/  @P4 LDG.E.U8 R127, desc[UR22][R166.64] ;  /* 0x00000016a67f4981 */ /* 0x000ea2000c1e1100 */
[----:B------:R-:W-:Y:S02]  /*3fe0*/  LOP3.LUT P4, RZ, R77, 0x1, RZ, 0xc0, !PT ;  /* 0x000000014dff7812 */ /* 0x000fe4000788c0ff */
[----:B------:R-:W-:Y:S02]  /*3ff0*/  SHF.R.U64 R6, R138, 0x11, RZ ;  /* 0x000000118a067819 */ /* 0x000fe400000012ff */
[----:B------:R-:W-:Y:S01]  /*4000*/  PRMT R133, RZ, 0x7610, R133 ;  /* 0x00007610ff857816 */ /* 0x000fe20000000085 */
[----:B------:R-:W2:Y:S01]  /*4010*/  @P5 LDG.E.U8 R124, desc[UR22][R170.64] ;  /* 0x00000016aa7c5981 */ /* 0x000ea2000c1e1100 */
[----:B------:R-:W-:-:S02]  /*4020*/  PRMT R129, RZ, 0x7610, R129 ;  /* 0x00007610ff817816 */ /* 0x000fc40000000081 */
[----:B------:R-:W-:Y:S02]  /*4030*/  LOP3.LUT P5, RZ, R6, 0x1, RZ, 0xc0, !PT ;  /* 0x0000000106ff7812 */ /* 0x000fe400078ac0ff */
[----:B------:R-:W-:Y:S01]  /*4040*/  SHF.R.U64 R6, R138, 0x10, RZ ;  /* 0x000000108a067819 */ /* 0x000fe200000012ff */
[----:B------:R1:W2:Y:S01]  /*4050*/  @P3 LDG.E.U8 R133, desc[UR22][R80.64] ;  /* 0x0000001650853981 */ /* 0x0002a2000c1e1100 */
[----:B------:R-:W-:Y:S01]  /*4060*/  PRMT R126, RZ, 0x7610, R126 ;  /* 0x00007610ff7e7816 */ /* 0x000fe2000000007e */
[----:B------:R-:W-:Y:S01]  /*4070*/  IMAD R77, R21, 0x30, RZ ;  /* 0x00000030154d7824 */ /* 0x000fe200078e02ff */
[----:B---3--:R-:W-:Y:S01]  /*4080*/  IADD3 R114, P3, PT, R11, UR18, RZ ;  /* 0x000000120b727c10 */ /* 0x008fe2000ff7e0ff */
[----:B------:R-:W3:Y:S01]  /*4090*/  @P0 LDG.E.U8 R129, desc[UR22][R172.64] ;  /* 0x00000016ac810981 */ /* 0x000ee2000c1e1100 */
[----:B------:R-:W-:Y:S02]  /*40a0*/  LOP3.LUT P0, RZ, R6, 0x1, RZ, 0xc0, !PT ;  /* 0x0000000106ff7812 */ /* 0x000fe4000780c0ff */
[----:B------:R-:W-:Y:S01]  /*40b0*/  SHF.R.U64 R6, R138, 0xf, RZ ;  /* 0x0000000f8a067819 */ /* 0x000fe200000012ff */
[----:B------:R-:W2:Y:S01]  /*40c0*/  @P4 LDG.E.U8 R126, desc[UR22][R174.64] ;  /* 0x00000016ae7e4981 */ /* 0x000ea2000c1e1100 */
[----:B------:R-:W-:-:S02]  /*40d0*/  IADD3.X R213, PT, PT, R9, UR19, RZ, P3, !PT ;  /* 0x0000001309d57c10 */ /* 0x000fc40009ffe4ff */
[----:B------:R-:W-:Y:S02]  /*40e0*/  PRMT R128, RZ, 0x7610, R128 ;  /* 0x00007610ff807816 */ /* 0x000fe40000000080 */
[----:B------:R-:W-:Y:S02]  /*40f0*/  SHF.R.S32.HI R78, RZ, 0x1f, R77 ;  /* 0x0000001fff4e7819 */ /* 0x000fe4000001144d */
[----:B------:R-:W-:Y:S02]  /*4100*/  IADD3 R84, P3, PT, R77, R114, RZ ;  /* 0x000000724d547210 */ /* 0x000fe40007f7e0ff */
[----:B------:R-:W-:Y:S01]  /*4110*/  LOP3.LUT P4, RZ, R6, 0x1, RZ, 0xc0, !PT ;  /* 0x0000000106ff7812 */ /* 0x000fe2000788c0ff */
[----:B------:R1:W3:Y:S01]  /*4120*/  @P5 LDG.E.U8 R128, desc[UR22][R82.64] ;  /* 0x0000001652805981 */ /* 0x0002e2000c1e1100 */
[C---:B------:R-:W-:Y:S02]  /*4130*/  SHF.R.U64 R6, R138.reuse, 0x1, RZ ;  /* 0x000000018a067819 */ /* 0x040fe400000012ff */
[----:B------:R-:W-:Y:S01]  /*4140*/  SHF.R.U64 R79, R138, 0xa, RZ ;  /* 0x0000000a8a4f7819 */ /* 0x000fe200000012ff */
[----:B------:R-:W-:Y:S01]  /*4150*/  IMAD.X R85, R78, 0x1, R213, P3 ;  /* 0x000000014e557824 */ /* 0x000fe200018e06d5 */
[----:B------:R-:W-:Y:S01]  /*4160*/  LOP3.LUT P3, RZ, R6, 0x1, RZ, 0xc0, !PT ;  /* 0x0000000106ff7812 */ /* 0x000fe2000786c0ff */
[----:B------:R-:W-:Y:S01]  /*4170*/  IMAD.IADD R6, R75, 0x1, R114 ;  /* 0x000000014b067824 */ /* 0x000fe200078e0272 */
[----:B0-----:R-:W-:-:S02]  /*4180*/  PRMT R135, RZ, 0x7610, R135 ;  /* 0x00007610ff877816 */ /* 0x001fc40000000087 */
[----:B------:R-:W-:Y:S01]  /*4190*/  LOP3.LUT P5, RZ, R79, 0x1, RZ, 0xc0, !PT ;  /* 0x000000014fff7812 */ /* 0x000fe200078ac0ff */
[C---:B------:R-:W-:Y:S02]  /*41a0*/  IMAD R79, R21.reuse, 0x3e, RZ ;  /* 0x0000003e154f7824 */ /* 0x040fe400078e02ff */
[----:B-1----:R-:W-:Y:S01]  /*41b0*/  IMAD R80, R21, 0x35, RZ ;  /* 0x0000003515507824 */ /* 0x002fe200078e02ff */
[----:B------:R-:W3:Y:S02]  /*41c0*/  @P0 LDG.E.U8 R135, desc[UR22][R6.64] ;  /* 0x0000001606870981 */ /* 0x000ee4000c1e1100 */
[----:B------:R-:W-:Y:S02]  /*41d0*/  SHF.R.S32.HI R81, RZ, 0x1f, R79 ;  /* 0x0000001fff517819 */ /* 0x000fe4000001144f */
[----:B------:R-:W-:Y:S02]  /*41e0*/  IADD3 R88, P0, PT, R79, R114, RZ ;  /* 0x000000724f587210 */ /* 0x000fe40007f1e0ff */
[----:B------:R-:W-:-:S02]  /*41f0*/  PRMT R165, RZ, 0x7610, R165 ;  /* 0x00007610ffa57816 */ /* 0x000fc400000000a5 */
[----:B------:R-:W-:Y:S02]  /*4200*/  SHF.R.U64 R83, R138, 0x6, RZ ;  /* 0x000000068a537819 */ /* 0x000fe400000012ff */
[----:B------:R-:W-:Y:S02]  /*4210*/  SHF.R.S32.HI R82, RZ, 0x1f, R80 ;  /* 0x0000001fff527819 */ /* 0x000fe40000011450 */
[-C--:B------:R-:W-:Y:S01]  /*4220*/  IADD3 R90, P6, PT, R80, R114.reuse, RZ ;  /* 0x00000072505a7210 */ /* 0x080fe20007fde0ff */
[----:B------:R-:W-:Y:S01]  /*4230*/  IMAD.X R89, R81, 0x1, R213, P0 ;  /* 0x0000000151597824 */ /* 0x000fe200000e06d5 */
[----:B------:R-:W-:Y:S01]  /*4240*/  PRMT R132, RZ, 0x7610, R132 ;  /* 0x00007610ff847816 */ /* 0x000fe20000000084 */
[----:B------:R0:W3:Y:S01]  /*4250*/  @P4 LDG.E.U8 R165, desc[UR22][R84.64] ;  /* 0x0000001654a54981 */ /* 0x0000e2000c1e1100 */
[----:B------:R-:W-:Y:S01]  /*4260*/  LOP3.LUT P0, RZ, R83, 0x1, RZ, 0xc0, !PT ;  /* 0x0000000153ff7812 */ /* 0x000fe2000780c0ff */
[----:B------:R-:W-:Y:S01]  /*4270*/  IMAD R83, R21, 0x38, RZ ;  /* 0x0000003815537824 */ /* 0x000fe200078e02ff */
[----:B------:R-:W-:Y:S01]  /*4280*/  PRMT R163, RZ, 0x7610, R163 ;  /* 0x00007610ffa37816 */ /* 0x000fe200000000a3 */
[----:B------:R-:W-:Y:S01]  /*4290*/  IMAD.X R91, R82, 0x1, R213, P6 ;  /* 0x00000001525b7824 */ /* 0x000fe200030e06d5 */
[----:B------:R-:W-:Y:S01]  /*42a0*/  SHF.R.U64 R86, R138, 0x7, RZ ;  /* 0x000000078a567819 */ /* 0x000fe200000012ff */
[----:B------:R1:W4:Y:S01]  /*42b0*/  @P3 LDG.E.U8 R132, desc[UR22][R88.64] ;  /* 0x0000001658843981 */ /* 0x000322000c1e1100 */
[----:B------:R-:W-:Y:S01]  /*42c0*/  IADD3 R92, P3, PT, R83, R114, RZ ;  /* 0x00000072535c7210 */ /* 0x000fe20007f7e0ff */
[----:B0-----:R-:W-:Y:S01]  /*42d0*/  IMAD R84, R21, 0x39, RZ ;  /* 0x0000003915547824 */ /* 0x001fe200078e02ff */
[----:B------:R-:W-:Y:S01]  /*42e0*/  SHF.R.S32.HI R85, RZ, 0x1f, R83 ;  /* 0x0000001fff557819 */ /* 0x000fe20000011453 */
[----:B------:R0:W4:Y:S01]  /*42f0*/  @P5 LDG.E.U8 R163, desc[UR22][R90.64] ;  /* 0x000000165aa35981 */ /* 0x000122000c1e1100 */
[----:B------:R-:W-:-:S02]  /*4300*/  LOP3.LUT P4, RZ, R86, 0x1, RZ, 0xc0, !PT ;  /* 0x0000000156ff7812 */ /* 0x000fc4000788c0ff */
[----:B------:R-:W-:Y:S02]  /*4310*/  SHF.R.S32.HI R86, RZ, 0x1f, R84 ;  /* 0x0000001fff567819 */ /* 0x000fe40000011454 */
[----:B------:R-:W-:Y:S02]  /*4320*/  SHF.R.U64 R7, R138, 0x5, RZ ;  /* 0x000000058a077819 */ /* 0x000fe400000012ff */
[----:B------:R-:W-:Y:S01]  /*4330*/  IADD3 R6, P5, PT, R84, R114, RZ ;  /* 0x0000007254067210 */ /* 0x000fe20007fbe0ff */
[--C-:B------:R-:W-:Y:S01]  /*4340*/  IMAD.X R93, R85, 0x1, R213.reuse, P3 ;  /* 0x00000001555d7824 */ /* 0x100fe200018e06d5 */
[----:B------:R-:W-:Y:S02]  /*4350*/  SHF.R.U64 R87, R138, 0x4, RZ ;  /* 0x000000048a577819 */ /* 0x000fe400000012ff */
[----:B------:R-:W-:Y:S01]  /*4360*/  LOP3.LUT P3, RZ, R7, 0x1, RZ, 0xc0, !PT ;  /* 0x0000000107ff7812 */ /* 0x000fe2000786c0ff */
[----:B------:R-:W-:Y:S01]  /*4370*/  IMAD.X R7, R86, 0x1, R213, P5 ;  /* 0x0000000156077824 */ /* 0x000fe200028e06d5 */
[----:B------:R-:W-:-:S02]  /*4380*/  PRMT R167, RZ, 0x7610, R167 ;  /* 0x00007610ffa77816 */ /* 0x000fc400000000a7 */
[----:B------:R-:W-:Y:S01]  /*4390*/  LOP3.LUT P5, RZ, R87, 0x1, RZ, 0xc0, !PT ;  /* 0x0000000157ff7812 */ /* 0x000fe200078ac0ff */
[----:B------:R-:W-:-:S03]  /*43a0*/  IMAD R87, R21, 0x3a, RZ ;  /* 0x0000003a15577824 */ /* 0x000fc600078e02ff */
[----:B------:R5:W4:Y:S02]  /*43b0*/  @P0 LDG.E.U8 R167, desc[UR22][R6.64] ;  /* 0x0000001606a70981 */ /* 0x000b24000c1e1100 */
[----:B-1----:R-:W-:Y:S02]  /*43c0*/  SHF.R.S32.HI R89, RZ, 0x1f, R87 ;  /* 0x0000001fff597819 */ /* 0x002fe40000011457 */
[----:B------:R-:W-:Y:S02]  /*43d0*/  IADD3 R98, P0, PT, R87, R114, RZ ;  /* 0x0000007257627210 */ /* 0x000fe40007f1e0ff */
[----:B0-----:R-:W-:Y:S01]  /*43e0*/  SHF.R.U64 R91, R138, 0x3, RZ ;  /* 0x000000038a5b7819 */ /* 0x001fe200000012ff */
[----:B------:R-:W-:Y:S01]  /*43f0*/  IMAD R88, R21, 0x3b, RZ ;  /* 0x0000003b15587824 */ /* 0x000fe200078e02ff */
[----:B------:R-:W-:Y:S01]  /*4400*/  PRMT R169, RZ, 0x7610, R169 ;  /* 0x00007610ffa97816 */ /* 0x000fe200000000a9 */
[----:B------:R-:W-:Y:S01]  /*4410*/  IMAD.X R99, R89, 0x1, R213, P0 ;  /* 0x0000000159637824 */ /* 0x000fe200000e06d5 */
[----:B------:R-:W-:-:S02]  /*4420*/  PRMT R134, RZ, 0x7610, R134 ;  /* 0x00007610ff867816 */ /* 0x000fc40000000086 */
[----:B------:R-:W-:Y:S01]  /*4430*/  LOP3.LUT P0, RZ, R91, 0x1, RZ, 0xc0, !PT ;  /* 0x000000015bff7812 */ /* 0x000fe2000780c0ff */
[----:B------:R-:W-:Y:S01]  /*4440*/  IMAD R91, R21, 0x3c, RZ ;  /* 0x0000003c155b7824 */ /* 0x000fe200078e02ff */
[----:B------:R-:W-:Y:S01]  /*4450*/  SHF.R.S32.HI R90, RZ, 0x1f, R88 ;  /* 0x0000001fff5a7819 */ /* 0x000fe20000011458 */
[----:B------:R0:W4:Y:S01]  /*4460*/  @P4 LDG.E.U8 R169, desc[UR22][R92.64] ;  /* 0x000000165ca94981 */ /* 0x000122000c1e1100 */
[----:B------:R-:W-:-:S03]  /*4470*/  IADD3 R96, P6, PT, R88, R114, RZ ;  /* 0x0000007258607210 */ /* 0x000fc60007fde0ff */
[----:B------:R-:W4:Y:S01]  /*4480*/  @P3 LDG.E.U8 R134, desc[UR22][R98.64] ;  /* 0x0000001662863981 */ /* 0x000f22000c1e1100 */
[----:B-----5:R-:W-:Y:S01]  /*4490*/  IADD3 R6, P3, PT, R91, R114, RZ ;  /* 0x000000725b067210 */ /* 0x020fe20007f7e0ff */
[----:B------:R-:W-:Y:S01]  /*44a0*/  IMAD.X R97, R90, 0x1, R213, P6 ;  /* 0x000000015a617824 */ /* 0x000fe200030e06d5 */
[C---:B------:R-:W-:Y:S02]  /*44b0*/  SHF.R.U64 R94, R138.reuse, 0xb, RZ ;  /* 0x0000000b8a5e7819 */ /* 0x040fe400000012ff */
[----:B0-----:R-:W-:Y:S02]  /*44c0*/  SHF.R.S32.HI R93, RZ, 0x1f, R91 ;  /* 0x0000001fff5d7819 */ /* 0x001fe4000001145b */
[----:B------:R-:W-:Y:S02]  /*44d0*/  PRMT R171, RZ, 0x7610, R171 ;  /* 0x00007610ffab7816 */ /* 0x000fe400000000ab */
[C---:B------:R-:W-:Y:S01]  /*44e0*/  SHF.R.U64 R95, R138.reuse, 0xd, RZ ;  /* 0x0000000d8a5f7819 */ /* 0x040fe200000012ff */
[----:B------:R-:W-:Y:S01]  /*44f0*/  IMAD R92, R21, 0x34, RZ ;  /* 0x00000034155c7824 */ /* 0x000fe200078e02ff */
[----:B------:R-:W-:Y:S01]  /*4500*/  SHF.R.U64 R100, R138, 0xe, RZ ;  /* 0x0000000e8a647819 */ /* 0x000fe200000012ff */
[----:B------:R-:W-:Y:S01]  /*4510*/  IMAD.X R7, R93, 0x1, R213, P3 ;  /* 0x000000015d077824 */ /* 0x000fe200018e06d5 */
[----:B------:R-:W-:Y:S01]  /*4520*/  PRMT R162, RZ, 0x7610, R162 ;  /* 0x00007610ffa27816 */ /* 0x000fe200000000a2 */
[----:B------:R0:W5:Y:S01]  /*4530*/  @P5 LDG.E.U8 R171, desc[UR22][R96.64] ;  /* 0x0000001660ab5981 */ /* 0x000162000c1e1100 */
[----:B------:R-:W-:-:S02]  /*4540*/  LOP3.LUT P4, RZ, R94, 0x1, RZ, 0xc0, !PT ;  /* 0x000000015eff7812 */ /* 0x000fc4000788c0ff */
[----:B------:R-:W-:Y:S01]  /*4550*/  LOP3.LUT P3, RZ, R95, 0x1, RZ, 0xc0, !PT ;  /* 0x000000015fff7812 */ /* 0x000fe2000786c0ff */
[----:B------:R-:W-:Y:S01]  /*4560*/  IMAD R95, R21, 0x31, RZ ;  /* 0x00000031155f7824 */ /* 0x000fe200078e02ff */
[----:B------:R-:W-:Y:S01]  /*4570*/  SHF.R.S32.HI R94, RZ, 0x1f, R92 ;  /* 0x0000001fff5e7819 */ /* 0x000fe2000001145c */
[----:B------:R1:W5:Y:S01]  /*4580*/  @P0 LDG.E.U8 R162, desc[UR22][R6.64] ;  /* 0x0000001606a20981 */ /* 0x000362000c1e1100 */
[-C--:B------:R-:W-:Y:S02]  /*4590*/  IADD3 R106, P6, PT, R92, R114.reuse, RZ ;  /* 0x000000725c6a7210 */ /* 0x080fe40007fde0ff */
[----:B------:R-:W-:Y:S02]  /*45a0*/  LOP3.LUT P5, RZ, R100, 0x1, RZ, 0xc0, !PT ;  /* 0x0000000164ff7812 */ /* 0x000fe400078ac0ff */
[----:B0-----:R-:W-:Y:S02]  /*45b0*/  SHF.R.S32.HI R96, RZ, 0x1f, R95 ;  /* 0x0000001fff607819 */ /* 0x001fe4000001145f */
[----:B------:R-:W-:Y:S01]  /*45c0*/  IADD3 R102, P0, PT, R95, R114, RZ ;  /* 0x000000725f667210 */ /* 0x000fe20007f1e0ff */
[----:B------:R-:W-:Y:S01]  /*45d0*/  IMAD.X R107, R94, 0x1, R213, P6 ;  /* 0x000000015e6b7824 */ /* 0x000fe200030e06d5 */
[----:B------:R-:W-:-:S02]  /*45e0*/  PRMT R164, RZ, 0x7610, R164 ;  /* 0x00007610ffa47816 */ /* 0x000fc400000000a4 */
[----:B------:R-:W-:Y:S01]  /*45f0*/  SHF.R.U64 R97, R138, 0xc, RZ ;  /* 0x0000000c8a617819 */ /* 0x000fe200000012ff */
[----:B------:R-:W-:Y:S01]  /*4600*/  IMAD.X R103, R96, 0x1, R213, P0 ;  /* 0x0000000160677824 */ /* 0x000fe200000e06d5 */
[----:B------:R-:W-:Y:S01]  /*4610*/  PRMT R173, RZ, 0x7610, R173 ;  /* 0x00007610ffad7816 */ /* 0x000fe200000000ad */
[----:B------:R-:W-:Y:S01]  /*4620*/  IMAD R98, R21, 0x33, RZ ;  /* 0x0000003315627824 */ /* 0x000fe200078e02ff */
[----:B------:R0:W5:Y:S01]  /*4630*/  @P4 LDG.E.U8 R164, desc[UR22][R106.64] ;  /* 0x000000166aa44981 */ /* 0x000162000c1e1100 */
[----:B------:R-:W-:-:S03]  /*4640*/  LOP3.LUT P4, RZ, R97, 0x1, RZ, 0xc0, !PT ;  /* 0x0000000161ff7812 */ /* 0x000fc6000788c0ff */
[----:B------:R0:W5:Y:S01]  /*4650*/  @P5 LDG.E.U8 R173, desc[UR22][R102.64] ;  /* 0x0000001666ad5981 */ /* 0x000162000c1e1100 */
[----:B------:R-:W-:Y:S02]  /*4660*/  SHF.R.S32.HI R101, RZ, 0x1f, R98 ;  /* 0x0000001fff657819 */ /* 0x000fe40000011462 */
[----:B-1----:R-:W-:Y:S02]  /*4670*/  IADD3 R6, P5, PT, R98, R114, RZ ;  /* 0x0000007262067210 */ /* 0x002fe40007fbe0ff */
[----:B------:R-:W-:-:S03]  /*4680*/  PRMT R175, RZ, 0x7610, R175 ;  /* 0x00007610ffaf7816 */ /* 0x000fc600000000af */
[----:B------:R-:W-:Y:S01]  /*4690*/  IMAD.X R7, R101, 0x1, R213, P5 ;  /* 0x0000000165077824 */ /* 0x000fe200028e06d5 */
[----:B0-----:R-:W-:Y:S01]  /*46a0*/  SHF.R.U64 R106, R138, 0x9, RZ ;  /* 0x000000098a6a7819 */ /* 0x001fe200000012ff */
[C---:B------:R-:W-:Y:S02]  /*46b0*/  IMAD R102, R21.reuse, 0x3d, RZ ;  /* 0x0000003d15667824 */ /* 0x040fe400078e02ff */
[----:B------:R-:W-:Y:S01]  /*46c0*/  VIADD R99, R136, 0x3f ;  /* 0x0000003f88637836 */ /* 0x000fe20000000000 */
[----:B------:R-:W5:Y:S01]  /*46d0*/  @P4 LDG.E.U8 R175, desc[UR22][R6.64] ;  /* 0x0000001606af4981 */ /* 0x000f62000c1e1100 */
[----:B------:R-:W-:Y:S01]  /*46e0*/  IMAD R97, R21, 0x32, RZ ;  /* 0x0000003215617824 */ /* 0x000fe200078e02ff */
[----:B------:R-:W-:Y:S02]  /*46f0*/  LOP3.LUT P5, RZ, R106, 0x1, RZ, 0xc0, !PT ;  /* 0x000000016aff7812 */ /* 0x000fe400078ac0ff */
[----:B------:R-:W-:Y:S02]  /*4700*/  SHF.R.S32.HI R103, RZ, 0x1f, R102 ;  /* 0x0000001fff677819 */ /* 0x000fe40000011466 */
[----:B------:R-:W-:-:S02]  /*4710*/  IADD3 R112, P4, PT, R102, R114, RZ ;  /* 0x0000007266707210 */ /* 0x000fc40007f9e0ff */
[C---:B------:R-:W-:Y:S02]  /*4720*/  SHF.R.U64 R106, R138.reuse, 0x8, RZ ;  /* 0x000000088a6a7819 */ /* 0x040fe400000012ff */
[----:B------:R-:W-:Y:S02]  /*4730*/  SHF.R.U64 R138, R138, 0x2, RZ ;  /* 0x000000028a8a7819 */ /* 0x000fe400000012ff */
[----:B------:R-:W-:Y:S01]  /*4740*/  ISETP.GT.AND P0, PT, R99, 0x3f, PT ;  /* 0x0000003f6300780c */ /* 0x000fe20003f04270 */
[----:B------:R-:W-:Y:S01]  /*4750*/  IMAD.X R113, R103, 0x1, R213, P4 ;  /* 0x0000000167717824 */ /* 0x000fe200020e06d5 */
[----:B------:R-:W-:Y:S02]  /*4760*/  SHF.R.S32.HI R100, RZ, 0x1f, R97 ;  /* 0x0000001fff647819 */ /* 0x000fe40000011461 */
[----:B------:R-:W-:Y:S02]  /*4770*/  IADD3 R104, P6, PT, R97, R114, RZ ;  /* 0x0000007261687210 */ /* 0x000fe40007fde0ff */
[----:B------:R-:W-:-:S02]  /*4780*/  LOP3.LUT P4, RZ, R138, 0x1, RZ, 0xc0, !PT ;  /* 0x000000018aff7812 */ /* 0x000fc4000788c0ff */
[----:B------:R-:W-:Y:S01]  /*4790*/  ISETP.LT.AND P0, PT, R3, R136, P0 ;  /* 0x000000880300720c */ /* 0x000fe20000701270 */
[----:B------:R-:W-:Y:S01]  /*47a0*/  IMAD.X R105, R100, 0x1, R213, P6 ;  /* 0x0000000164697824 */ /* 0x000fe200030e06d5 */
[----:B------:R-:W-:Y:S02]  /*47b0*/  PRMT R166, RZ, 0x7610, R166 ;  /* 0x00007610ffa67816 */ /* 0x000fe400000000a6 */
[----:B------:R-:W-:-:S04]  /*47c0*/  PRMT R215, RZ, 0x7610, R215 ;  /* 0x00007610ffd77816 */ /* 0x000fc800000000d7 */
[----:B------:R0:W5:Y:S01]  /*47d0*/  @P3 LDG.E.U8 R166, desc[UR22][R104.64] ;  /* 0x0000001668a63981 */ /* 0x000162000c1e1100 */
[----:B------:R-:W-:Y:S02]  /*47e0*/  LOP3.LUT P3, RZ, R106, 0x1, RZ, 0xc0, !PT ;  /* 0x000000016aff7812 */ /* 0x000fe4000786c0ff */
[----:B------:R-:W-:Y:S01]  /*47f0*/  PRMT R198, RZ, 0x7610, R198 ;  /* 0x00007610ffc67816 */ /* 0x000fe200000000c6 */
[----:B------:R-:W5:Y:S01]  /*4800*/  @P4 LDG.E.U8 R215, desc[UR22][R112.64] ;  /* 0x0000001670d74981 */ /* 0x000f62000c1e1100 */
[----:B------:R-:W-:Y:S02]  /*4810*/  @P0 IMAD.MOV.U32 R108, RZ, RZ, R16 ;  /* 0x000000ffff6c0224 */ /* 0x000fe400078e0010 */
[C---:B0-----:R-:W-:Y:S01]  /*4820*/  IMAD R104, R21.reuse, 0x36, RZ ;  /* 0x0000003615687824 */ /* 0x041fe200078e02ff */
[----:B------:R-:W-:Y:S01]  /*4830*/  PRMT R202, RZ, 0x7610, R202 ;  /* 0x00007610ffca7816 */ /* 0x000fe200000000ca */
[----:B------:R-:W-:Y:S02]  /*4840*/  @P0 IMAD.MOV.U32 R109, RZ, RZ, R151 ;  /* 0x000000ffff6d0224 */ /* 0x000fe400078e0097 */
[----:B------:R-:W-:Y:S01]  /*4850*/  IMAD R105, R21, 0x3f, RZ ;  /* 0x0000003f15697824 */ /* 0x000fe200078e02ff */
[----:B------:R-:W-:-:S02]  /*4860*/  SHF.R.S32.HI R106, RZ, 0x1f, R104 ;  /* 0x0000001fff6a7819 */ /* 0x000fc40000011468 */
[-C--:B------:R-:W-:Y:S01]  /*4870*/  IADD3 R6, P4, PT, R104, R114.reuse, RZ ;  /* 0x0000007268067210 */ /* 0x080fe20007f9e0ff */
[----:B------:R-:W-:Y:S01]  /*4880*/  @P0 IMAD.MOV.U32 R148, RZ, RZ, R34 ;  /* 0x000000ffff940224 */ /* 0x000fe200078e0022 */
[----:B------:R0:W5:Y:S01]  /*4890*/  @P0 LDG.E.U8 R198, desc[UR22][R108.64] ;  /* 0x000000166cc60981 */ /* 0x000162000c1e1100 */
[----:B------:R-:W-:Y:S02]  /*48a0*/  PRMT R192, RZ, 0x7610, R192 ;  /* 0x00007610ffc07816 */ /* 0x000fe400000000c0 */
[----:B------:R-:W-:Y:S01]  /*48b0*/  IMAD.X R7, R106, 0x1, R213, P4 ;  /* 0x000000016a077824 */ /* 0x000fe200020e06d5 */
[----:B------:R-:W-:Y:S01]  /*48c0*/  PRMT R194, RZ, 0x7610, R194 ;  /* 0x00007610ffc27816 */ /* 0x000fe200000000c2 */
[----:B------:R-:W-:Y:S01]  /*48d0*/  @P0 IMAD.MOV.U32 R154, RZ, RZ, R24 ;  /* 0x000000ffff9a0224 */ /* 0x000fe200078e0018 */
[----:B------:R-:W-:Y:S01]  /*48e0*/  IADD3 R110, P4, PT, R105, R114, RZ ;  /* 0x00000072696e7210 */ /* 0x000fe20007f9e0ff */
[----:B------:R-:W-:Y:S01]  /*48f0*/  @P0 IMAD.MOV.U32 R152, RZ, RZ, R26 ;  /* 0x000000ffff980224 */ /* 0x000fe200078e001a */
[----:B------:R1:W5:Y:S01]  /*4900*/  @P0 LDG.E.U8 R202, desc[UR22][R148.64] ;  /* 0x0000001694ca0981 */ /* 0x000362000c1e1100 */
[----:B------:R-:W-:Y:S01]  /*4910*/  IMAD R107, R21, 0x37, RZ ;  /* 0x00000037156b7824 */ /* 0x000fe200078e02ff */
[----:B0-----:R-:W-:-:S02]  /*4920*/  SHF.R.S32.HI R108, RZ, 0x1f, R105 ;  /* 0x0000001fff6c7819 */ /* 0x001fc40000011469 */
[----:B------:R-:W5:Y:S01]  /*4930*/  @P0 LDG.E.U8 R192, desc[UR22][R154.64] ;  /* 0x000000169ac00981 */ /* 0x000f62000c1e1100 */
[----:B------:R-:W-:Y:S02]  /*4940*/  PRMT R168, RZ, 0x7610, R168 ;  /* 0x00007610ffa87816 */ /* 0x000fe400000000a8 */
[----:B------:R-:W-:Y:S01]  /*4950*/  IMAD.X R111, R108, 0x1, R213, P4 ;  /* 0x000000016c6f7824 */ /* 0x000fe200020e06d5 */
[----:B------:R0:W5:Y:S01]  /*4960*/  @P0 LDG.E.U8 R194, desc[UR22][R152.64] ;  /* 0x0000001698c20981 */ /* 0x000162000c1e1100 */
[----:B-1----:R-:W-:Y:S02]  /*4970*/  PRMT R148, RZ, 0x7610, R148 ;  /* 0x00007610ff947816 */ /* 0x002fe40000000094 */
[----:B------:R-:W-:Y:S02]  /*4980*/  SHF.R.S32.HI R109, RZ, 0x1f, R107 ;  /* 0x0000001fff6d7819 */ /* 0x000fe4000001146b */
[----:B------:R-:W-:Y:S01]  /*4990*/  IADD3 R112, P4, PT, R107, R114, RZ ;  /* 0x000000726b707210 */ /* 0x000fe20007f9e0ff */
[----:B------:R-:W-:Y:S01]  /*49a0*/  @P0 IMAD.MOV.U32 R160, RZ, RZ, R14 ;  /* 0x000000ffffa00224 */ /* 0x000fe200078e000e */
[----:B------:R-:W-:Y:S01]  /*49b0*/  PRMT R172, RZ, 0x7610, R172 ;  /* 0x00007610ffac7816 */ /* 0x000fe200000000ac */
[----:B------:R-:W-:Y:S01]  /*49c0*/  @P0 IMAD.MOV.U32 R158, RZ, RZ, R8 ;  /* 0x000000ffff9e0224 */ /* 0x000fe200078e0008 */
[----:B0-----:R-:W-:Y:S01]  /*49d0*/  PRMT R152, RZ, 0x7610, R152 ;  /* 0x00007610ff987816 */ /* 0x001fe20000000098 */
[----:B------:R-:W-:Y:S01]  /*49e0*/  @P0 IMAD.MOV.U32 R146, RZ, RZ, R10 ;  /* 0x000000ffff920224 */ /* 0x000fe200078e000a */
[----:B------:R-:W-:Y:S01]  /*49f0*/  PRMT R154, RZ, 0x7610, R154 ;  /* 0x00007610ff9a7816 */ /* 0x000fe2000000009a */
[----:B------:R0:W5:Y:S01]  /*4a00*/  @P5 LDG.E.U8 R148, desc[UR22][R6.64] ;  /* 0x0000001606945981 */ /* 0x000162000c1e1100 */
[----:B------:R-:W-:Y:S01]  /*4a10*/  @P0 IMAD.MOV.U32 R144, RZ, RZ, R28 ;  /* 0x000000ffff900224 */ /* 0x000fe200078e001c */
[----:B------:R-:W-:Y:S01]  /*4a20*/  PRMT R200, RZ, 0x7610, R200 ;  /* 0x00007610ffc87816 */ /* 0x000fe200000000c8 */
[----:B------:R-:W-:Y:S01]  /*4a30*/  IMAD.X R113, R109, 0x1, R213, P4 ;  /* 0x000000016d717824 */ /* 0x000fe200020e06d5 */
[----:B------:R-:W-:Y:S01]  /*4a40*/  PRMT R217, RZ, 0x7610, R217 ;  /* 0x00007610ffd97816 */ /* 0x000fe200000000d9 */
[----:B------:R1:W5:Y:S01]  /*4a50*/  @P0 LDG.E.U8 R168, desc[UR22][R160.64] ;  /* 0x00000016a0a80981 */ /* 0x000362000c1e1100 */
[----:B------:R-:W-:-:S02]  /*4a60*/  PRMT R213, RZ, 0x7610, R213 ;  /* 0x00007610ffd57816 */ /* 0x000fc400000000d5 */
[----:B------:R-:W-:Y:S01]  /*4a70*/  PRMT R170, RZ, 0x7610, R170 ;  /* 0x00007610ffaa7816 */ /* 0x000fe200000000aa */
[----:B------:R1:W5:Y:S01]  /*4a80*/  @P0 LDG.E.U8 R172, desc[UR22][R158.64] ;  /* 0x000000169eac0981 */ /* 0x000362000c1e1100 */
[----:B0-----:R-:W-:Y:S02]  /*4a90*/  @P0 IMAD.MOV.U32 R6, RZ, RZ, R32 ;  /* 0x000000ffff060224 */ /* 0x001fe400078e0020 */
[----:B------:R-:W-:Y:S01]  /*4aa0*/  @P0 IMAD.MOV.U32 R7, RZ, RZ, R131 ;  /* 0x000000ffff070224 */ /* 0x000fe200078e0083 */
[----:B------:R-:W-:Y:S01]  /*4ab0*/  PRMT R174, RZ, 0x7610, R174 ;  /* 0x00007610ffae7816 */ /* 0x000fe200000000ae */
[----:B------:R0:W5:Y:S01]  /*4ac0*/  @P0 LDG.E.U8 R152, desc[UR22][R146.64] ;  /* 0x0000001692980981 */ /* 0x000162000c1e1100 */
[----:B-1----:R-:W-:Y:S01]  /*4ad0*/  PRMT R160, RZ, 0x7610, R160 ;  /* 0x00007610ffa07816 */ /* 0x002fe200000000a0 */
[----:B------:R-:W-:Y:S01]  /*4ae0*/  @P0 IMAD.MOV.U32 R142, RZ, RZ, R18 ;  /* 0x000000ffff8e0224 */ /* 0x000fe200078e0012 */
[----:B------:R-:W-:Y:S01]  /*4af0*/  PRMT R196, RZ, 0x7610, R196 ;  /* 0x00007610ffc47816 */ /* 0x000fe200000000c4 */
[----:B------:R1:W5:Y:S01]  /*4b00*/  @P0 LDG.E.U8 R154, desc[UR22][R144.64] ;  /* 0x00000016909a0981 */ /* 0x000362000c1e1100 */
[----:B------:R-:W-:Y:S01]  /*4b10*/  PRMT R158, RZ, 0x7610, R158 ;  /* 0x00007610ff9e7816 */ /* 0x000fe2000000009e */
[----:B------:R-:W-:-:S02]  /*4b20*/  @P0 IMAD.MOV.U32 R21, RZ, RZ, R141 ;  /* 0x000000ffff150224 */ /* 0x000fc400078e008d */
[----:B------:R1:W5:Y:S01]  /*4b30*/  @P0 LDG.E.U8 R200, desc[UR22][R6.64] ;  /* 0x0000001606c80981 */ /* 0x000362000c1e1100 */
[----:B------:R-:W-:Y:S01]  /*4b40*/  @P0 IMAD.MOV.U32 R138, RZ, RZ, R12 ;  /* 0x000000ffff8a0224 */ /* 0x000fe200078e000c */
[----:B0-----:R-:W-:Y:S01]  /*4b50*/  PRMT R146, RZ, 0x7610, R146 ;  /* 0x00007610ff927816 */ /* 0x001fe20000000092 */
[----:B------:R-:W-:Y:S01]  /*4b60*/  @P0 IMAD.MOV.U32 R136, RZ, RZ, R30 ;  /* 0x000000ffff880224 */ /* 0x000fe200078e001e */
[----:B------:R-:W5:Y:S01]  /*4b70*/  @!P2 LDG.E.U8 R217, desc[UR22][R110.64] ;  /* 0x000000166ed9a981 */ /* 0x000f62000c1e1100 */
[----:B-1----:R-:W-:-:S03]  /*4b80*/  PRMT R144, RZ, 0x7610, R144 ;  /* 0x00007610ff907816 */ /* 0x002fc60000000090 */
[----:B------:R-:W5:Y:S01]  /*4b90*/  @P3 LDG.E.U8 R213, desc[UR22][R112.64] ;  /* 0x0000001670d53981 */ /* 0x000f62000c1e1100 */
[----:B------:R-:W-:Y:S02]  /*4ba0*/  @P0 IMAD.MOV.U32 R6, RZ, RZ, R22 ;  /* 0x000000ffff060224 */ /* 0x000fe400078e0016 */
[----:B------:R-:W-:Y:S01]  /*4bb0*/  @P0 IMAD.MOV.U32 R7, RZ, RZ, R123 ;  /* 0x000000ffff070224 */ /* 0x000fe200078e007b */
[----:B------:R-:W5:Y:S04]  /*4bc0*/  @P0 LDG.E.U8 R170, desc[UR22][R4.64] ;  /* 0x0000001604aa0981 */ /* 0x000f68000c1e1100 */
[----:B------:R-:W5:Y:S04]  /*4bd0*/  @P0 LDG.E.U8 R174, desc[UR22][R156.64] ;  /* 0x000000169cae0981 */ /* 0x000f68000c1e1100 */
[----:B------:R-:W5:Y:S04]  /*4be0*/  @P0 LDG.E.U8 R146, desc[UR22][R142.64] ;  /* 0x000000168e920981 */ /* 0x000f68000c1e1100 */
[----:B------:R0:W5:Y:S04]  /*4bf0*/  @P0 LDG.E.U8 R158, desc[UR22][R20.64] ;  /* 0x00000016149e0981 */ /* 0x000168000c1e1100 */
[----:B------:R-:W5:Y:S04]  /*4c00*/  @P0 LDG.E.U8 R160, desc[UR22][R138.64] ;  /* 0x000000168aa00981 */ /* 0x000f68000c1e1100 */
[----:B------:R-:W5:Y:S04]  /*4c10*/  @P0 LDG.E.U8 R196, desc[UR22][R136.64] ;  /* 0x0000001688c40981 */ /* 0x000f68000c1e1100 */
[----:B------:R-:W5:Y:S01]  /*4c20*/  @P0 LDG.E.U8 R144, desc[UR22][R6.64] ;  /* 0x0000001606900981 */ /* 0x000f62000c1e1100 */
[----:B0-----:R-:W-:-:S02]  /*4c30*/  SHF.R.S32.HI R21, RZ, 0x7, R17 ;  /* 0x00000007ff157819 */ /* 0x001fc40000011411 */
[C---:B------:R-:W-:Y:S02]  /*4c40*/  LOP3.LUT R110, R17.reuse, 0x7f, RZ, 0xc0, !PT ;  /* 0x0000007f116e7812 */ /* 0x040fe400078ec0ff */
[----:B------:R-:W-:Y:S01]  /*4c50*/  LOP3.LUT R111, R17, 0x80, RZ, 0xc0, !PT ;  /* 0x00000080116f7812 */ /* 0x000fe200078ec0ff */
[----:B------:R-:W-:-:S04]  /*4c60*/  @!UP1 UIADD3 UR4, UPT, UPT, -UR12, 0x100000, URZ ;  /* 0x001000000c049890 */ /* 0x000fc8000fffe1ff */
[----:B------:R-:W-:Y:S02]  /*4c70*/  @!UP1 USHF.L.U32 UR5, UR4, 0xb, URZ ;  /* 0x0000000b04059899 */ /* 0x000fe400080006ff */
[----:B------:R-:W-:Y:S01]  /*4c80*/  @!UP1 USHF.L.U32 UR4, UR4, 0x1, URZ ;  /* 0x0000000104049899 */ /* 0x000fe200080006ff */
[----:B------:R-:W-:Y:S01]  /*4c90*/  SGXT R21, R21, 0x1 ;  /* 0x000000011515781a */ /* 0x000fe20000000200 */
[----:B------:R-:W-:-:S03]  /*4ca0*/  IMAD R110, R111, 0x40, R110 ;  /* 0x000000406f6e7824 */ /* 0x000fc600078e026e */
[----:B------:R-:W-:Y:S01]  /*4cb0*/  LOP3.LUT R112, R21, 0x90, RZ, 0xc0, !PT ;  /* 0x0000009015707812 */ /* 0x000fe200078ec0ff */
[----:B------:R-:W-:-:S03]  /*4cc0*/  VOTEU.ALL UP1, P1 ;  /* 0x0000000000ff7886 */ /* 0x000fc60000820000 */
[----:B------:R-:W-:Y:S02]  /*4cd0*/  LOP3.LUT R111, R112, 0x7f, R17, 0x78, !PT ;  /* 0x0000007f706f7812 */ /* 0x000fe400078e7811 */
[C---:B------:R-:W-:Y:S01]  /*4ce0*/  LOP3.LUT R112, R110.reuse, 0x10, RZ, 0x3c, !PT ;  /* 0x000000106e707812 */ /* 0x040fe200078e3cff */
[----:B------:R0:W1:Y:S01]  /*4cf0*/  @!UP1 SYNCS.EXCH.64 URZ, [UR9+0xa008], UR4 ;  /* 0x00a0080409ff95b2 */ /* 0x0000620008000100 */
[C---:B------:R-:W-:Y:S01]  /*4d00*/  LOP3.LUT R113, R110.reuse, 0x20, RZ, 0x3c, !PT ;  /* 0x000000206e717812 */ /* 0x040fe200078e3cff */
[----:B--2---:R-:W-:Y:S01]  /*4d10*/  STS.U8 [R110+UR9+0x400], R191 ;  /* 0x000400bf6e007988 */ /* 0x004fe20008000009 */
[----:B------:R-:W-:-:S03]  /*4d20*/  LOP3.LUT R114, R110, 0x30, RZ, 0x3c, !PT ;  /* 0x000000306e727812 */ /* 0x000fc600078e3cff */
[----:B------:R-:W-:Y:S04]  /*4d30*/  STS.U8 [R110+UR9+0x800], R199 ;  /* 0x000800c76e007988 */ /* 0x000fe80008000009 */
[----:B------:R-:W-:Y:S04]  /*4d40*/  STS.U8 [R110+UR9+0xc00], R201 ;  /* 0x000c00c96e007988 */ /* 0x000fe80008000009 */
[----:B------:R-:W-:Y:S04]  /*4d50*/  STS.U8 [R110+UR9+0x1000], R211 ;  /* 0x001000d36e007988 */ /* 0x000fe80008000009 */
[----:B------:R-:W-:Y:S04]  /*4d60*/  STS.U8 [R110+UR9+0x1400], R127 ;  /* 0x0014007f6e007988 */ /* 0x000fe80008000009 */
[----:B------:R-:W-:Y:S04]  /*4d70*/  STS.U8 [R110+UR9], R13 ;  /* 0x0000000d6e007988 */ /* 0x000fe80008000009 */
[----:B---3--:R-:W-:Y:S01]  /*4d80*/  STS.U8 [R110+UR9+0x1800], R165 ;  /* 0x001800a56e007988 */ /* 0x008fe20008000009 */
[----:B------:R-:W-:-:S04]  /*4d90*/  ISETP.NE.U32.AND P0, PT, RZ, UR13, PT ;  /* 0x0000000dff007c0c */ /* 0x000fc8000bf05070 */
[----:B------:R-:W-:Y:S01]  /*4da0*/  ISETP.LT.OR P2, PT, R99, 0x40, P0 ;  /* 0x000000406300780c */ /* 0x000fe20000741670 */
[----:B----4-:R-:W-:Y:S04]  /*4db0*/  STS.U8 [R110+UR9+0x1c00], R169 ;  /* 0x001c00a96e007988 */ /* 0x010fe80008000009 */
[----:B------:R2:W-:Y:S04]  /*4dc0*/  STS.U8 [R112+UR9+0x1080], R115 ;  /* 0x0010807370007988 */ /* 0x0005e80008000009 */
[----:B------:R-:W-:Y:S04]  /*4dd0*/  STS.U8 [R112+UR9+0x80], R15 ;  /* 0x0000800f70007988 */ /* 0x000fe80008000009 */
[----:B------:R-:W-:Y:S01]  /*4de0*/  STS.U8 [R112+UR9+0x480], R195 ;  /* 0x000480c370007988 */ /* 0x000fe20008000009 */
[----:B--2---:R-:W-:-:S03]  /*4df0*/  LOP3.LUT R115, R110, 0x40, RZ, 0x3c, !PT ;  /* 0x000000406e737812 */ /* 0x004fc600078e3cff */
[----:B------:R-:W-:Y:S04]  /*4e00*/  STS.U8 [R112+UR9+0x880], R183 ;  /* 0x000880b770007988 */ /* 0x000fe80008000009 */
[----:B------:R-:W-:Y:S04]  /*4e10*/  STS.U8 [R112+UR9+0xc80], R203 ;  /* 0x000c80cb70007988 */ /* 0x000fe80008000009 */
[----:B------:R-:W-:Y:S04]  /*4e20*/  STS.U8 [R112+UR9+0x1480], R125 ;  /* 0x0014807d70007988 */ /* 0x000fe80008000009 */
[----:B------:R-:W-:Y:S04]  /*4e30*/  STS.U8 [R112+UR9+0x1c80], R167 ;  /* 0x001c80a770007988 */ /* 0x000fe80008000009 */
[----:B-----5:R-:W-:Y:S04]  /*4e40*/  STS.U8 [R112+UR9+0x1880], R173 ;  /* 0x001880ad70007988 */ /* 0x020fe80008000009 */
        /* <DEDUP_REMOVED lines=13> */
[----:B------:R2:W-:Y:S04]  /*4f20*/  STS.U8 [R114+UR9+0x1180], R117 ;  /* 0x0011807572007988 */ /* 0x0005e80008000009 */
[----:B------:R-:W-:Y:S04]  /*4f30*/  STS.U8 [R114+UR9+0x1580], R129 ;  /* 0x0015808172007988 */ /* 0x000fe80008000009 */
[----:B------:R-:W-:Y:S01]  /*4f40*/  STS.U8 [R114+UR9+0x1d80], R171 ;  /* 0x001d80ab72007988 */ /* 0x000fe20008000009 */
[----:B--2---:R-:W-:-:S03]  /*4f50*/  LOP3.LUT R117, R110, 0x60, RZ, 0x3c, !PT ;  /* 0x000000606e757812 */ /* 0x004fc600078e3cff */
[----:B------:R-:W-:Y:S04]  /*4f60*/  STS.U8 [R114+UR9+0x1980], R175 ;  /* 0x001980af72007988 */ /* 0x000fe80008000009 */
        /* <DEDUP_REMOVED lines=9> */
[----:B------:R2:W-:Y:S04]  /*5000*/  STS.U8 [R116+UR9+0x1280], R119 ;  /* 0x0012807774007988 */ /* 0x0005e80008000009 */
[----:B------:R0:W-:Y:S04]  /*5010*/  STS.U8 [R116+UR9+0x280], R197 ;  /* 0x000280c574007988 */ /* 0x0001e80008000009 */
[----:B------:R0:W-:Y:S01]  /*5020*/  STS.U8 [R116+UR9+0x680], R179 ;  /* 0x000680b374007988 */ /* 0x0001e20008000009 */
[----:B--2---:R-:W-:-:S03]  /*5030*/  LOP3.LUT R119, R111, 0x20, RZ, 0x3c, !PT ;  /* 0x000000206f777812 */ /* 0x004fc600078e3cff */
[----:B------:R0:W-:Y:S04]  /*5040*/  STS.U8 [R116+UR9+0xa80], R187 ;  /* 0x000a80bb74007988 */ /* 0x0001e80008000009 */
        /* <DEDUP_REMOVED lines=35> */
[----:B------:R0:W-:Y:S01]  /*5280*/  STS.U8 [R119+UR9+0x8f00], R144 ;  /* 0x008f009077007988 */ /* 0x0001e20008000009 */
[----:B-1----:R1:W-:Y:S06]  /*5290*/  MEMBAR.ALL.CTA ;  /* 0x0000000000007992 */ /* 0x0023ec0000008000 */
[----:B-1----:R-:W1:Y:S02]  /*52a0*/  FENCE.VIEW.ASYNC.S ;  /* 0x00000000000073c6 */ /* 0x002e640000000000 */
[----:B-1----:R-:W-:Y:S01]  /*52b0*/  BAR.SYNC.DEFER_BLOCKING 0x0 ;  /* 0x0000000000007b1d */ /* 0x002fe20000010000 */
[----:B------:R-:W-:-:S05]  /*52c0*/  ISETP.GE.AND P3, PT, R99, 0x80, PT ;  /* 0x000000806300780c */ /* 0x000fca0003f66270 */
[----:B------:R-:W-:Y:S08]  /*52d0*/  @P2 BRA `(.L_x_6) ;  /* 0x00000000008c2947 */ /* 0x000ff00003800000 */
[----:B------:R-:W-:Y:S02]  /*52e0*/  USHF.R.U32.HI UR14, URZ, 0x4, UR9 ;  /* 0x00000004ff0e7899 */ /* 0x000fe40008011609 */
[----:B0-----:R-:W-:Y:S02]  /*52f0*/  UIADD3 UR5, UPT, UPT, UR9, 0x8000, URZ ;  /* 0x0000800009057890 */ /* 0x001fe4000fffe0ff */
[----:B------:R-:W-:Y:S02]  /*5300*/  USGXT.U32 UR14, UR14, 0xe ;  /* 0x0000000e0e0e789a */ /* 0x000fe40008000000 */
[----:B------:R-:W-:Y:S02]  /*5310*/  USHF.R.U32.HI UR5, URZ, 0x4, UR5 ;  /* 0x00000004ff057899 */ /* 0x000fe40008011605 */
[----:B------:R-:W-:Y:S01]  /*5320*/  UIADD3 UR26, UP1, UPT, UR14, 0x100, URZ ;  /* 0x000001000e1a7890 */ /* 0x000fe2000ff3e0ff */
[----:B------:R-:W-:Y:S01]  /*5330*/  UMOV UR4, URZ ;  /* 0x000000ff00047c82 */ /* 0x000fe20008000000 */
[----:B------:R-:W-:-:S02]  /*5340*/  USGXT.U32 UR6, UR5, 0xe ;  /* 0x0000000e0506789a */ /* 0x000fc40008000000 */
[----:B------:R-:W-:Y:S01]  /*5350*/  UIADD3.X UR27, UPT, UPT, UR4, 0x40004040, URZ, UP1, !UPT ;  /* 0x40004040041b7890 */ /* 0x000fe20008ffe4ff */
[----:B------:R-:W-:Y:S01]  /*5360*/  UMOV UR12, 0xfffffffe ;  /* 0xfffffffe000c7882 */ /* 0x000fe20000000000 */
[----:B------:R-:W-:Y:S01]  /*5370*/  UMOV UR13, 0x7fffbfdf ;  /* 0x7fffbfdf000d7882 */ /* 0x000fe20000000000 */
[----:B------:R-:W-:Y:S01]  /*5380*/  UMOV UR7, URZ ;  /* 0x000000ff00077c82 */ /* 0x000fe20008000000 */
[----:B------:R-:W-:Y:S02]  /*5390*/  UIADD3 UR20, UPT, UPT, UR8, 0x40, URZ ;  /* 0x0000004008147890 */ /* 0x000fe4000fffe0ff */
[----:B------:R-:W-:Y:S02]  /*53a0*/  UIADD3.64 UR12, UPT, UPT, UR6, -UR12, URZ ;  /* 0x8000000c060c7297 */ /* 0x000fe4000fffe0ff */
[----:B------:R-:W-:Y:S02]  /*53b0*/  UIADD3.64 UR16, UPT, UPT, UR26, 0x100, URZ ;  /* 0x000001001a107897 */ /* 0x000fe4000fffe0ff */
[----:B------:R-:W-:-:S02]  /*53c0*/  UIADD3 UR21, UPT, UPT, UR8, 0x40, URZ ;  /* 0x0000004008157890 */ /* 0x000fc4000fffe0ff */
[----:B------:R-:W-:Y:S01]  /*53d0*/  UIADD3.64 UR24, UPT, UPT, UR26, 0x200, URZ ;  /* 0x000002001a187897 */ /* 0x000fe2000fffe0ff */
[----:B------:R-:W-:Y:S01]  /*53e0*/  UMOV UR28, 0x0 ;  /* 0x00000000001c7882 */ /* 0x000fe20000000000 */
[----:B------:R-:W-:Y:S01]  /*53f0*/  UMOV UR29, 0x8108490 ;  /* 0x08108490001d7882 */ /* 0x000fe20000000000 */
[----:B------:R-:W-:Y:S01]  /*5400*/  UMOV UR15, 0x40004040 ;  /* 0x40004040000f7882 */ /* 0x000fe20000000000 */
[----:B------:R-:W-:Y:S01]  /*5410*/  UMOV UR7, 0x80004020 ;  /* 0x8000402000077882 */ /* 0x000fe20000000000 */
[----:B------:R-:W-:Y:S01]  /*5420*/  UMOV UR30, 0x0 ;  /* 0x00000000001e7882 */ /* 0x000fe20000000000 */
[----:B------:R-:W-:Y:S01]  /*5430*/  UMOV UR31, 0x8108490 ;  /* 0x08108490001f7882 */ /* 0x000fe20000000000 */
[----:B------:R-:W-:Y:S01]  /*5440*/  UMOV UR32, 0x0 ;  /* 0x0000000000207882 */ /* 0x000fe20000000000 */
[----:B------:R-:W-:Y:S01]  /*5450*/  UMOV UR33, 0x8108490 ;  /* 0x0810849000217882 */ /* 0x000fe20000000000 */
[----:B------:R-:W-:Y:S01]  /*5460*/  UMOV UR4, UR11 ;  /* 0x0000000b00047c82 */ /* 0x000fe20008000000 */
[----:B------:R-:W-:Y:S01]  /*5470*/  UMOV UR5, URZ ;  /* 0x000000ff00057c82 */ /* 0x000fe20008000000 */
[----:B------:R1:W-:Y:S01]  /*5480*/  UTCQMMA gdesc[UR14], gdesc[UR6], tmem[UR8], tmem[UR28], idesc[UR29], !UPT ;  /* 0x00ff1c060e0075ea */ /* 0x0003e2000f800308 */
[----:B------:R-:W-:Y:S01]  /*5490*/  UMOV UR34, 0x0 ;  /* 0x0000000000227882 */ /* 0x000fe20000000000 */
[----:B------:R-:W-:Y:S01]  /*54a0*/  UMOV UR35, 0x8108490 ;  /* 0x0810849000237882 */ /* 0x000fe20000000000 */
[----:B------:R1:W-:Y:S01]  /*54b0*/  UTCQMMA gdesc[UR26], gdesc[UR12], tmem[UR8], tmem[UR30], idesc[UR31], UPT ;  /* 0x00ff1e0c1a0075ea */ /* 0x0003e2000b800308 */
[----:B------:R-:W-:Y:S01]  /*54c0*/  UMOV UR4, UR4 ;  /* 0x0000000400047c82 */ /* 0x000fe20008000000 */
[----:B------:R1:W-:Y:S01]  /*54d0*/  UTCQMMA gdesc[UR16], gdesc[UR6], tmem[UR20], tmem[UR32], idesc[UR33], !UPT ;  /* 0x00ff2006100075ea */ /* 0x0003e2000f800314 */
[----:B------:R1:W-:Y:S01]  /*54e0*/  UTCQMMA gdesc[UR24], gdesc[UR12], tmem[UR21], tmem[UR34], idesc[UR35], UPT ;  /* 0x00ff220c180075ea */ /* 0x0003e2000b800315 */
[----:B------:R1:W-:Y:S01]  /*54f0*/  UTCBAR [UR4], URZ ;  /* 0x000000ff040073e9 */ /* 0x0003e200080000ff */
[----:B------:R-:W-:Y:S01]  /*5500*/  NOP ;  /* 0x0000000000007918 */ /* 0x000fe20000000000 */
.L_x_6:
[----:B01----:R-:W-:Y:S01]  /*5510*/  UMOV UR4, URZ ;  /* 0x000000ff00047c82 */ /* 0x003fe20008000000 */
[----:B------:R-:W-:Y:S05]  /*5520*/  @!P3 BRA `(.L_x_7) ;  /* 0x000000240094b947 */ /* 0x000fea0003800000 */
[----:B------:R-:W0:Y:S01]  /*5530*/  LDCU.64 UR20, c[0x0][0x3a8] ;  /* 0x00007500ff1477ac */ /* 0x000e220008000a00 */
[----:B------:R-:W-:Y:S01]  /*5540*/  SHF.R.S32.HI R6, RZ, 0x1f, R99 ;  /* 0x0000001fff067819 */ /* 0x000fe20000011463 */
[----:B------:R-:W-:Y:S01]  /*5550*/  IMAD.U32 R120, RZ, RZ, UR18 ;  /* 0x00000012ff787e24 */ /* 0x000fe2000f8e00ff */
[----:B------:R-:W-:Y:S02]  /*5560*/  UIADD3 UR4, UPT, UPT, UR9, 0x4000, URZ ;  /* 0x0000400009047890 */ /* 0x000fe4000fffe0ff */
[----:B------:R-:W-:Y:S01]  /*5570*/  LEA.HI R6, R6, R99, RZ, 0x6 ;  /* 0x0000006306067211 */ /* 0x000fe200078f30ff */
[----:B------:R-:W-:Y:S02]  /*5580*/  UIADD3 UR6, UPT, UPT, UR9, 0x9000, URZ ;  /* 0x0000900009067890 */ /* 0x000fe4000fffe0ff */
[----:B------:R-:W-:Y:S01]  /*5590*/  USHF.R.U32.HI UR4, URZ, 0x4, UR4 ;  /* 0x00000004ff047899 */ /* 0x000fe20008011604 */
[----:B------:R-:W-:Y:S01]  /*55a0*/  SHF.R.S32.HI R6, RZ, 0x6, R6 ;  /* 0x00000006ff067819 */ /* 0x000fe20000011406 */
[----:B------:R-:W-:-:S02]  /*55b0*/  USHF.R.U32.HI UR6, URZ, 0x4, UR6 ;  /* 0x00000004ff067899 */ /* 0x000fc40008011606 */
[----:B------:R-:W-:Y:S01]  /*55c0*/  USGXT.U32 UR16, UR4, 0xe ;  /* 0x0000000e0410789a */ /* 0x000fe20008000000 */
[----:B------:R-:W-:Y:S01]  /*55d0*/  VIMNMX R6, PT, PT, R6, 0x2, !PT ;  /* 0x0000000206067848 */ /* 0x000fe20007fe0100 */
[----:B------:R-:W-:Y:S02]  /*55e0*/  USGXT.U32 UR4, UR6, 0xe ;  /* 0x0000000e0604789a */ /* 0x000fe40008000000 */
[----:B------:R-:W-:Y:S02]  /*55f0*/  UIADD3 UR26, UP1, UPT, UR16, 0x100, URZ ;  /* 0x00000100101a7890 */ /* 0x000fe4000ff3e0ff */
[----:B------:R-:W-:Y:S01]  /*5600*/  VIADD R6, R6, 0xffffffff ;  /* 0xffffffff06067836 */ /* 0x000fe20000000000 */
[----:B0-----:R-:W-:Y:S01]  /*5610*/  USHF.L.U32 UR20, UR20, 0x6, URZ ;  /* 0x0000000614147899 */ /* 0x001fe200080006ff */
[----:B------:R-:W-:Y:S01]  /*5620*/  UMOV UR5, URZ ;  /* 0x000000ff00057c82 */ /* 0x000fe20008000000 */
[----:B------:R-:W-:Y:S02]  /*5630*/  USHF.L.U32 UR21, UR21, 0x6, URZ ;  /* 0x0000000615157899 */ /* 0x000fe400080006ff */
[----:B------:R-:W-:Y:S01]  /*5640*/  R2UR UR25, R6 ;  /* 0x00000000061972ca */ /* 0x000fe200000e0000 */
[----:B------:R-:W-:Y:S01]  /*5650*/  USHF.R.S32.HI UR32, URZ, 0x1f, UR20 ;  /* 0x0000001fff207899 */ /* 0x000fe20008011414 */
[----:B------:R-:W-:Y:S01]  /*5660*/  IMAD.U32 R6, RZ, RZ, UR19 ;  /* 0x00000013ff067e24 */ /* 0x000fe2000f8e00ff */
[----:B------:R-:W-:Y:S01]  /*5670*/  IADD3 R120, P2, P3, R11, UR20, R120 ;  /* 0x000000140b787c10 */ /* 0x000fe2000fb5e078 */
[----:B------:R-:W-:Y:S01]  /*5680*/  UIADD3.X UR27, UPT, UPT, UR5, 0x40004040, URZ, UP1, !UPT ;  /* 0x40004040051b7890 */ /* 0x000fe20008ffe4ff */
[----:B------:R-:W-:-:S02]  /*5690*/  UMOV UR14, 0xfffffffe ;  /* 0xfffffffe000e7882 */ /* 0x000fc40000000000 */
[----:B------:R-:W-:Y:S01]  /*56a0*/  IADD3.X R121, PT, PT, R9, UR32, R6, P2, P3 ;  /* 0x0000002009797c10 */ /* 0x000fe200097e6406 */
[----:B------:R-:W-:Y:S01]  /*56b0*/  IMAD.MOV.U32 R6, RZ, RZ, RZ ;  /* 0x000000ffff067224 */ /* 0x000fe200078e00ff */
[----:B------:R-:W-:Y:S01]  /*56c0*/  UMOV UR15, 0x7fffbfdf ;  /* 0x7fffbfdf000f7882 */ /* 0x000fe20000000000 */
[----:B------:R-:W0:Y:S01]  /*56d0*/  LDCU UR34, c[0x0][0x3a8] ;  /* 0x00007500ff2277ac */ /* 0x000e220008000800 */
[----:B------:R-:W-:Y:S02]  /*56e0*/  USHF.R.S32.HI UR33, URZ, 0x1f, UR21 ;  /* 0x0000001fff217899 */ /* 0x000fe40008011415 */
[----:B------:R-:W-:Y:S02]  /*56f0*/  UIADD3.64 UR14, UPT, UPT, UR4, -UR14, URZ ;  /* 0x8000000e040e7297 */ /* 0x000fe4000fffe0ff */
[----:B------:R-:W-:Y:S02]  /*5700*/  UIADD3.64 UR28, UPT, UPT, UR26, 0x100, URZ ;  /* 0x000001001a1c7897 */ /* 0x000fe4000fffe0ff */
[----:B------:R-:W-:Y:S01]  /*5710*/  UIADD3.64 UR30, UPT, UPT, UR26, 0x200, URZ ;  /* 0x000002001a1e7897 */ /* 0x000fe2000fffe0ff */
[----:B------:R-:W-:Y:S01]  /*5720*/  UMOV UR24, 0x1 ;  /* 0x0000000100187882 */ /* 0x000fe20000000000 */
[----:B------:R-:W-:Y:S01]  /*5730*/  UMOV UR12, UR4 ;  /* 0x00000004000c7c82 */ /* 0x000fe20008000000 */
[----:B------:R-:W-:-:S09]  /*5740*/  UMOV UR13, 0x80004020 ;  /* 0x80004020000d7882 */ /* 0x000fd20000000000 */
.L_x_10:
[----:B------:R-:W-:Y:S01]  /*5750*/  IMAD.U32 R6, R6, -0x80000000, RZ ;  /* 0x8000000006067824 */ /* 0x000fe200078e00ff */
[----:B------:R-:W-:Y:S02]  /*5760*/  ISETP.GT.AND P2, PT, R76, 0x1, PT ;  /* 0x000000014c00780c */ /* 0x000fe40003f44270 */
[----:B0-----:R-:W-:Y:S01]  /*5770*/  IADD3 R124, P5, PT, R120, UR34, RZ ;  /* 0x00000022787c7c10 */ /* 0x001fe2000ffbe0ff */
[----:B------:R-:W0:Y:S02]  /*5780*/  SYNCS.PHASECHK.TRANS64.TRYWAIT P3, [UR11], R6 ;  /* 0x00000006ff0075a7 */ /* 0x000e24000806110b */
[----:B0-----:R-:W-:Y:S10]  /*5790*/  @!P3 BRA `(.L_x_8) ;  /* 0x0000004400d0b947 */ /* 0x001ff40003800000 */
.L_x_16:
[C---:B------:R-:W-:Y:S01]  /*57a0*/  ISETP.GT.AND P4, PT, R76.reuse, 0x2, PT ;  /* 0x000000024c00780c */ /* 0x040fe20003f84270 */
[----:B------:R-:W-:Y:S01]  /*57b0*/  IMAD.X R125, R23, 0x1, R121, P5 ;  /* 0x00000001177d7824 */ /* 0x000fe200028e0679 */
[----:B------:R-:W-:Y:S02]  /*57c0*/  ISETP.GT.AND P3, PT, R76, 0x3, PT ;  /* 0x000000034c00780c */ /* 0x000fe40003f64270 */
[----:B------:R-:W-:Y:S02]  /*57d0*/  SHF.R.S32.HI R122, RZ, 0x1f, R25 ;  /* 0x0000001fff7a7819 */ /* 0x000fe40000011419 */
[-C--:B------:R-:W-:Y:S02]  /*57e0*/  IADD3 R6, P6, PT, R25, R120.reuse, RZ ;  /* 0x0000007819067210 */ /* 0x080fe40007fde0ff */
[----:B------:R-:W-:Y:S02]  /*57f0*/  SHF.R.S32.HI R126, RZ, 0x1f, R27 ;  /* 0x0000001fff7e7819 */ /* 0x000fe4000001141b */
[----:B------:R-:W-:Y:S01]  /*5800*/  IADD3 R128, P5, PT, R27, R120, RZ ;  /* 0x000000781b807210 */ /* 0x000fe20007fbe0ff */
[----:B------:R-:W-:Y:S01]  /*5810*/  IMAD.X R7, R122, 0x1, R121, P6 ;  /* 0x000000017a077824 */ /* 0x000fe200030e0679 */
[----:B------:R-:W-:-:S02]  /*5820*/  PRMT R21, RZ, 0x7610, R21 ;  /* 0x00007610ff157816 */ /* 0x000fc40000000015 */
[----:B------:R-:W-:Y:S01]  /*5830*/  PRMT R168, RZ, 0x7610, R168 ;  /* 0x00007610ffa87816 */ /* 0x000fe200000000a8 */
[----:B------:R-:W-:Y:S01]  /*5840*/  IMAD.X R129, R126, 0x1, R121, P5 ;  /* 0x000000017e817824 */ /* 0x000fe200028e0679 */
[----:B------:R-:W-:Y:S02]  /*5850*/  PRMT R191, RZ, 0x7610, R191 ;  /* 0x00007610ffbf7816 */ /* 0x000fe400000000bf */
[----:B------:R-:W-:Y:S01]  /*5860*/  SHF.R.S32.HI R122, RZ, 0x1f, R29 ;  /* 0x0000001fff7a7819 */ /* 0x000fe2000001141d */
[----:B------:R0:W2:Y:S01]  /*5870*/  @P2 LDG.E.U8 R21, desc[UR22][R124.64] ;  /* 0x000000167c152981 */ /* 0x0000a2000c1e1100 */
[----:B------:R-:W-:Y:S02]  /*5880*/  IADD3 R126, P5, PT, R29, R120, RZ ;  /* 0x000000781d7e7210 */ /* 0x000fe40007fbe0ff */
[C---:B------:R-:W-:Y:S01]  /*5890*/  ISETP.GT.AND P2, PT, R76.reuse, 0x4, PT ;  /* 0x000000044c00780c */ /* 0x040fe20003f44270 */
[----:B------:R1:W3:Y:S01]  /*58a0*/  @P4 LDG.E.U8 R168, desc[UR22][R6.64] ;  /* 0x0000001606a84981 */ /* 0x0002e2000c1e1100 */
[----:B------:R-:W-:-:S03]  /*58b0*/  ISETP.GT.AND P4, PT, R76, 0x5, PT ;  /* 0x000000054c00780c */ /* 0x000fc60003f84270 */
[----:B------:R4:W5:Y:S01]  /*58c0*/  @P3 LDG.E.U8 R191, desc[UR22][R128.64] ;  /* 0x0000001680bf3981 */ /* 0x000962000c1e1100 */
[----:B------:R-:W-:Y:S01]  /*58d0*/  ISETP.GT.AND P3, PT, R76, 0x6, PT ;  /* 0x000000064c00780c */ /* 0x000fe20003f64270 */
[----:B------:R-:W-:Y:S01]  /*58e0*/  IMAD.X R127, R122, 0x1, R121, P5 ;  /* 0x000000017a7f7824 */ /* 0x000fe200028e0679 */
[----:B------:R-:W-:Y:S02]  /*58f0*/  SHF.R.S32.HI R122, RZ, 0x1f, R31 ;  /* 0x0000001fff7a7819 */ /* 0x000fe4000001141f */
[-C--:B0-----:R-:W-:Y:S02]  /*5900*/  IADD3 R124, P6, PT, R31, R120.reuse, RZ ;  /* 0x000000781f7c7210 */ /* 0x081fe40007fde0ff */
[----:B------:R-:W-:Y:S02]  /*5910*/  SHF.R.S32.HI R130, RZ, 0x1f, R33 ;  /* 0x0000001fff827819 */ /* 0x000fe40000011421 */
[----:B-1----:R-:W-:Y:S01]  /*5920*/  IADD3 R6, P5, PT, R33, R120, RZ ;  /* 0x0000007821067210 */ /* 0x002fe20007fbe0ff */
        /* <DEDUP_REMOVED lines=9> */
[----:B------:R1:W2:Y:S01]  /*59c0*/  @P4 LDG.E.U8 R181, desc[UR22][R124.64] ;  /* 0x000000167cb54981 */ /* 0x0002a2000c1e1100 */
[----:B------:R-:W-:-:S03]  /*59d0*/  ISETP.GT.AND P4, PT, R76, 0x8, PT ;  /* 0x000000084c00780c */ /* 0x000fc60003f84270 */
[----:B------:R1:W2:Y:S01]  /*59e0*/  @P3 LDG.E.U8 R146, desc[UR22][R6.64] ;  /* 0x0000001606923981 */ /* 0x0002a2000c1e1100 */
[----:B------:R-:W-:Y:S01]  /*59f0*/  ISETP.GT.AND P3, PT, R76, 0x9, PT ;  /* 0x000000094c00780c */ /* 0x000fe20003f64270 */
[----:B------:R-:W-:Y:S01]  /*5a00*/  IMAD.X R133, R122, 0x1, R121, P5 ;  /* 0x000000017a857824 */ /* 0x000fe200028e0679 */
[----:B------:R-:W-:Y:S02]  /*5a10*/  SHF.R.S32.HI R122, RZ, 0x1f, R36 ;  /* 0x0000001fff7a7819 */ /* 0x000fe40000011424 */
[-C--:B----4-:R-:W-:Y:S02]  /*5a20*/  IADD3 R128, P6, PT, R36, R120.reuse, RZ ;  /* 0x0000007824807210 */ /* 0x090fe40007fde0ff */
[----:B0-----:R-:W-:Y:S02]  /*5a30*/  SHF.R.S32.HI R126, RZ, 0x1f, R37 ;  /* 0x0000001fff7e7819 */ /* 0x001fe40000011425 */
[----:B-1----:R-:W-:Y:S01]  /*5a40*/  IADD3 R124, P5, PT, R37, R120, RZ ;  /* 0x00000078257c7210 */ /* 0x002fe20007fbe0ff */
[----:B------:R-:W-:Y:S01]  /*5a50*/  IMAD.X R129, R122, 0x1, R121, P6 ;  /* 0x000000017a817824 */ /* 0x000fe200030e0679 */
[----:B------:R-:W-:-:S02]  /*5a60*/  PRMT R171, RZ, 0x7610, R171 ;  /* 0x00007610ffab7816 */ /* 0x000fc400000000ab */
[----:B------:R-:W-:Y:S01]  /*5a70*/  PRMT R19, RZ, 0x7610, R19 ;  /* 0x00007610ff137816 */ /* 0x000fe20000000013 */
[----:B------:R-:W-:Y:S01]  /*5a80*/  IMAD.X R125, R126, 0x1, R121, P5 ;  /* 0x000000017e7d7824 */ /* 0x000fe200028e0679 */
[----:B------:R-:W-:Y:S02]  /*5a90*/  PRMT R6, RZ, 0x7610, R6 ;  /* 0x00007610ff067816 */ /* 0x000fe40000000006 */
[----:B------:R-:W-:Y:S01]  /*5aa0*/  SHF.R.S32.HI R122, RZ, 0x1f, R38 ;  /* 0x0000001fff7a7819 */ /* 0x000fe20000011426 */
[----:B------:R0:W4:Y:S01]  /*5ab0*/  @P2 LDG.E.U8 R171, desc[UR22][R132.64] ;  /* 0x0000001684ab2981 */ /* 0x000122000c1e1100 */
        /* <DEDUP_REMOVED lines=180> */
[----:B---3--:R-:W-:Y:S02]  /*6600*/  IADD3 R128, P5, PT, R68, R120, RZ ;  /* 0x0000007844807210 */ /* 0x008fe40007fbe0ff */
[C---:B------:R-:W-:Y:S01]  /*6610*/  ISETP.GT.AND P2, PT, R76.reuse, 0x28, PT ;  /* 0x000000284c00780c */ /* 0x040fe20003f44270 */
[----:B------:R1:W3:Y:S01]  /*6620*/  @P4 LDG.E.U8 R138, desc[UR22][R126.64] ;  /* 0x000000167e8a4981 */ /* 0x0002e2000c1e1100 */
        /* <DEDUP_REMOVED lines=15> */
[----:B-----5:R-:W-:Y:S02]  /*6720*/  IADD3 R132, P5, PT, R71, R120, RZ ;  /* 0x0000007847847210 */ /* 0x020fe40007fbe0ff */
[C---:B------:R-:W-:Y:S01]  /*6730*/  ISETP.GT.AND P2, PT, R76.reuse, 0x2b, PT ;  /* 0x0000002b4c00780c */ /* 0x040fe20003f44270 */
[----:B------:R1:W5:Y:S01]  /*6740*/  @P4 LDG.E.U8 R195, desc[UR22][R124.64] ;  /* 0x000000167cc34981 */ /* 0x000362000c1e1100 */
        /* <DEDUP_REMOVED lines=15> */
[----:B----4-:R-:W-:Y:S02]  /*6840*/  IADD3 R126, P5, PT, R74, R120, RZ ;  /* 0x000000784a7e7210 */ /* 0x010fe40007fbe0ff */
[C---:B------:R-:W-:Y:S01]  /*6850*/  ISETP.GT.AND P2, PT, R76.reuse, 0x2e, PT ;  /* 0x0000002e4c00780c */ /* 0x040fe20003f44270 */
[----:B------:R1:W4:Y:S01]  /*6860*/  @P4 LDG.E.U8 R172, desc[UR22][R128.64] ;  /* 0x0000001680ac4981 */ /* 0x000322000c1e1100 */
[----:B------:R-:W-:-:S03]  /*6870*/  ISETP.GT.AND P4, PT, R76, 0x2f, PT ;  /* 0x0000002f4c00780c */ /* 0x000fc60003f84270 */
[----:B------:R1:W2:Y:S01]  /*6880*/  @P3 LDG.E.U8 R199, desc[UR22][R124.64] ;  /* 0x000000167cc73981 */ /* 0x0002a2000c1e1100 */
[----:B------:R-:W-:Y:S01]  /*6890*/  ISETP.GT.AND P3, PT, R76, 0x30, PT ;  /* 0x000000304c00780c */ /* 0x000fe20003f64270 */
[----:B------:R-:W-:Y:S01]  /*68a0*/  IMAD.X R127, R122, 0x1, R121, P5 ;  /* 0x000000017a7f7824 */ /* 0x000fe200028e0679 */
[----:B------:R-:W-:Y:S02]  /*68b0*/  SHF.R.S32.HI R122, RZ, 0x1f, R75 ;  /* 0x0000001fff7a7819 */ /* 0x000fe4000001144b */
[-C--:B0-----:R-:W-:Y:S02]  /*68c0*/  IADD3 R132, P6, PT, R75, R120.reuse, RZ ;  /* 0x000000784b847210 */ /* 0x081fe40007fde0ff */
[----:B-1----:R-:W-:Y:S02]  /*68d0*/  IADD3 R128, P5, PT, R77, R120, RZ ;  /* 0x000000784d807210 */ /* 0x002fe40007fbe0ff */
[----:B------:R-:W-:Y:S01]  /*68e0*/  PRMT R174, RZ, 0x7610, R174 ;  /* 0x00007610ffae7816 */ /* 0x000fe200000000ae */
[----:B------:R-:W-:Y:S01]  /*68f0*/  IMAD.X R133, R122, 0x1, R121, P6 ;  /* 0x000000017a857824 */ /* 0x000fe200030e0679 */
[----:B------:R-:W-:Y:S01]  /*6900*/  PRMT R203, RZ, 0x7610, R203 ;  /* 0x00007610ffcb7816 */ /* 0x000fe200000000cb */
[----:B------:R-:W-:Y:S01]  /*6910*/  IMAD.X R129, R78, 0x1, R121, P5 ;  /* 0x000000014e817824 */ /* 0x000fe200028e0679 */
[----:B------:R-:W-:-:S02]  /*6920*/  PRMT R201, RZ, 0x7610, R201 ;  /* 0x00007610ffc97816 */ /* 0x000fc400000000c9 */
[----:B------:R-:W-:Y:S01]  /*6930*/  IADD3 R124, P6, PT, R95, R120, RZ ;  /* 0x000000785f7c7210 */ /* 0x000fe20007fde0ff */
[----:B------:R0:W2:Y:S01]  /*6940*/  @P2 LDG.E.U8 R174, desc[UR22][R126.64] ;  /* 0x000000167eae2981 */ /* 0x0000a2000c1e1100 */
[----:B------:R-:W-:-:S03]  /*6950*/  ISETP.GT.AND P2, PT, R76, 0x31, PT ;  /* 0x000000314c00780c */ /* 0x000fc60003f44270 */
[----:B------:R1:W2:Y:S01]  /*6960*/  @P4 LDG.E.U8 R203, desc[UR22][R132.64] ;  /* 0x0000001684cb4981 */ /* 0x0002a2000c1e1100 */
[----:B------:R-:W-:-:S03]  /*6970*/  ISETP.GT.AND P4, PT, R76, 0x32, PT ;  /* 0x000000324c00780c */ /* 0x000fc60003f84270 */
[----:B------:R1:W2:Y:S01]  /*6980*/  @P3 LDG.E.U8 R201, desc[UR22][R128.64] ;  /* 0x0000001680c93981 */ /* 0x0002a2000c1e1100 */
[----:B------:R-:W-:Y:S01]  /*6990*/  ISETP.GT.AND P3, PT, R76, 0x33, PT ;  /* 0x000000334c00780c */ /* 0x000fe20003f64270 */
[----:B------:R-:W-:Y:S01]  /*69a0*/  IMAD.X R125, R96, 0x1, R121, P6 ;  /* 0x00000001607d7824 */ /* 0x000fe200030e0679 */
[-C--:B0-----:R-:W-:Y:S02]  /*69b0*/  IADD3 R126, P5, PT, R97, R120.reuse, RZ ;  /* 0x00000078617e7210 */ /* 0x081fe40007fbe0ff */
[----:B------:R-:W-:Y:S02]  /*69c0*/  PRMT R205, RZ, 0x7610, R205 ;  /* 0x00007610ffcd7816 */ /* 0x000fe400000000cd */
[-C--:B-1----:R-:W-:Y:S01]  /*69d0*/  IADD3 R132, P6, PT, R98, R120.reuse, RZ ;  /* 0x0000007862847210 */ /* 0x082fe20007fde0ff */
[----:B------:R-:W-:Y:S01]  /*69e0*/  IMAD.X R127, R100, 0x1, R121, P5 ;  /* 0x00000001647f7824 */ /* 0x000fe200028e0679 */
[----:B------:R-:W-:Y:S02]  /*69f0*/  PRMT R176, RZ, 0x7610, R176 ;  /* 0x00007610ffb07816 */ /* 0x000fe400000000b0 */
[----:B------:R-:W-:Y:S01]  /*6a00*/  PRMT R207, RZ, 0x7610, R207 ;  /* 0x00007610ffcf7816 */ /* 0x000fe200000000cf */
[----:B------:R-:W-:Y:S01]  /*6a10*/  IMAD.X R133, R101, 0x1, R121, P6 ;  /* 0x0000000165857824 */ /* 0x000fe200030e0679 */
[----:B------:R-:W-:Y:S01]  /*6a20*/  IADD3 R128, P5, PT, R92, R120, RZ ;  /* 0x000000785c807210 */ /* 0x000fe20007fbe0ff */
[----:B------:R0:W2:Y:S01]  /*6a30*/  @P2 LDG.E.U8 R205, desc[UR22][R124.64] ;  /* 0x000000167ccd2981 */ /* 0x0000a2000c1e1100 */
[----:B------:R-:W-:-:S03]  /*6a40*/  ISETP.GT.AND P2, PT, R76, 0x34, PT ;  /* 0x000000344c00780c */ /* 0x000fc60003f44270 */
[----:B------:R1:W2:Y:S01]  /*6a50*/  @P4 LDG.E.U8 R176, desc[UR22][R126.64] ;  /* 0x000000167eb04981 */ /* 0x0002a2000c1e1100 */
[----:B------:R-:W-:Y:S01]  /*6a60*/  ISETP.GT.AND P4, PT, R76, 0x35, PT ;  /* 0x000000354c00780c */ /* 0x000fe20003f84270 */
[----:B------:R-:W-:Y:S01]  /*6a70*/  IMAD.X R129, R94, 0x1, R121, P5 ;  /* 0x000000015e817824 */ /* 0x000fe200028e0679 */
[----:B------:R-:W-:Y:S01]  /*6a80*/  PRMT R178, RZ, 0x7610, R178 ;  /* 0x00007610ffb27816 */ /* 0x000fe200000000b2 */
[----:B------:R1:W2:Y:S01]  /*6a90*/  @P3 LDG.E.U8 R207, desc[UR22][R132.64] ;  /* 0x0000001684cf3981 */ /* 0x0002a2000c1e1100 */
[----:B------:R-:W-:Y:S02]  /*6aa0*/  ISETP.GT.AND P3, PT, R76, 0x36, PT ;  /* 0x000000364c00780c */ /* 0x000fe40003f64270 */
[-C--:B0-----:R-:W-:Y:S02]  /*6ab0*/  IADD3 R124, P6, PT, R80, R120.reuse, RZ ;  /* 0x00000078507c7210 */ /* 0x081fe40007fde0ff */
[-C--:B-1----:R-:W-:Y:S01]  /*6ac0*/  IADD3 R126, P5, PT, R104, R120.reuse, RZ ;  /* 0x00000078687e7210 */ /* 0x082fe20007fbe0ff */
[----:B------:R0:W2:Y:S01]  /*6ad0*/  @P2 LDG.E.U8 R178, desc[UR22][R128.64] ;  /* 0x0000001680b22981 */ /* 0x0000a2000c1e1100 */
[----:B------:R-:W-:Y:S01]  /*6ae0*/  PRMT R209, RZ, 0x7610, R209 ;  /* 0x00007610ffd17816 */ /* 0x000fe200000000d1 */
[--C-:B------:R-:W-:Y:S01]  /*6af0*/  IMAD.X R125, R82, 0x1, R121.reuse, P6 ;  /* 0x00000001527d7824 */ /* 0x100fe200030e0679 */
[----:B------:R-:W-:Y:S01]  /*6b00*/  PRMT R180, RZ, 0x7610, R180 ;  /* 0x00007610ffb47816 */ /* 0x000fe200000000b4 */
[----:B------:R-:W-:Y:S01]  /*6b10*/  IMAD.X R127, R106, 0x1, R121, P5 ;  /* 0x000000016a7f7824 */ /* 0x000fe200028e0679 */
[----:B------:R-:W-:-:S02]  /*6b20*/  IADD3 R132, P6, PT, R107, R120, RZ ;  /* 0x000000786b847210 */ /* 0x000fc40007fde0ff */
[----:B------:R1:W2:Y:S01]  /*6b30*/  @P4 LDG.E.U8 R209, desc[UR22][R124.64] ;  /* 0x000000167cd14981 */ /* 0x0002a2000c1e1100 */
[C---:B------:R-:W-:Y:S02]  /*6b40*/  ISETP.GT.AND P2, PT, R76.reuse, 0x37, PT ;  /* 0x000000374c00780c */ /* 0x040fe40003f44270 */
[C---:B------:R-:W-:Y:S01]  /*6b50*/  ISETP.GT.AND P4, PT, R76.reuse, 0x38, PT ;  /* 0x000000384c00780c */ /* 0x040fe20003f84270 */
[----:B------:R1:W3:Y:S01]  /*6b60*/  @P3 LDG.E.U8 R180, desc[UR22][R126.64] ;  /* 0x000000167eb43981 */ /* 0x0002e2000c1e1100 */
[----:B------:R-:W-:Y:S01]  /*6b70*/  ISETP.GT.AND P3, PT, R76, 0x39, PT ;  /* 0x000000394c00780c */ /* 0x000fe20003f64270 */
[----:B------:R-:W-:Y:S01]  /*6b80*/  IMAD.X R133, R109, 0x1, R121, P6 ;  /* 0x000000016d857824 */ /* 0x000fe200030e0679 */
        /* <DEDUP_REMOVED lines=8> */
[----:B------:R0:W3:Y:S01]  /*6c10*/  @P2 LDG.E.U8 R213, desc[UR22][R132.64] ;  /* 0x0000001684d52981 */ /* 0x0000e2000c1e1100 */
[----:B------:R-:W-:-:S03]  /*6c20*/  ISETP.GT.AND P2, PT, R76, 0x3a, PT ;  /* 0x0000003a4c00780c */ /* 0x000fc60003f44270 */
[----:B------:R-:W3:Y:S01]  /*6c30*/  @P4 LDG.E.U8 R211, desc[UR22][R128.64] ;  /* 0x0000001680d34981 */ /* 0x000ee2000c1e1100 */
[----:B------:R-:W-:-:S03]  /*6c40*/  ISETP.GT.AND P4, PT, R76, 0x3b, PT ;  /* 0x0000003b4c00780c */ /* 0x000fc60003f84270 */
[----:B------:R1:W4:Y:S01]  /*6c50*/  @P3 LDG.E.U8 R215, desc[UR22][R124.64] ;  /* 0x000000167cd73981 */ /* 0x000322000c1e1100 */
[----:B------:R-:W-:Y:S01]  /*6c60*/  ISETP.GT.AND P3, PT, R76, 0x3c, PT ;  /* 0x0000003c4c00780c */ /* 0x000fe20003f64270 */
[--C-:B------:R-:W-:Y:S01]  /*6c70*/  IMAD.X R127, R89, 0x1, R121.reuse, P5 ;  /* 0x00000001597f7824 */ /* 0x100fe200028e0679 */
[-C--:B------:R-:W-:Y:S02]  /*6c80*/  IADD3 R134, P6, PT, R88, R120.reuse, RZ ;  /* 0x0000007858867210 */ /* 0x080fe40007fde0ff */
[----:B0-----:R-:W-:Y:S02]  /*6c90*/  IADD3 R132, P5, PT, R91, R120, RZ ;  /* 0x000000785b847210 */ /* 0x001fe40007fbe0ff */
[----:B------:R-:W-:Y:S01]  /*6ca0*/  PRMT R182, RZ, 0x7610, R182 ;  /* 0x00007610ffb67816 */ /* 0x000fe200000000b6 */
[----:B------:R-:W-:Y:S01]  /*6cb0*/  IMAD.X R135, R90, 0x1, R121, P6 ;  /* 0x000000015a877824 */ /* 0x000fe200030e0679 */
[----:B------:R-:W-:Y:S01]  /*6cc0*/  PRMT R217, RZ, 0x7610, R217 ;  /* 0x00007610ffd97816 */ /* 0x000fe200000000d9 */
[----:B------:R-:W-:Y:S01]  /*6cd0*/  IMAD.X R133, R93, 0x1, R121, P5 ;  /* 0x000000015d857824 */ /* 0x000fe200028e0679 */
[----:B------:R-:W-:-:S02]  /*6ce0*/  PRMT R184, RZ, 0x7610, R184 ;  /* 0x00007610ffb87816 */ /* 0x000fc400000000b8 */
[----:B------:R0:W4:Y:S04]  /*6cf0*/  @P2 LDG.E.U8 R182, desc[UR22][R126.64] ;  /* 0x000000167eb62981 */ /* 0x000128000c1e1100 */
[----:B------:R0:W4:Y:S01]  /*6d00*/  @P4 LDG.E.U8 R217, desc[UR22][R134.64] ;  /* 0x0000001686d94981 */ /* 0x000122000c1e1100 */
[----:B-1----:R-:W-:-:S03]  /*6d10*/  IADD3 R124, P4, PT, R102, R120, RZ ;  /* 0x00000078667c7210 */ /* 0x002fc60007f9e0ff */
[----:B------:R1:W4:Y:S01]  /*6d20*/  @P3 LDG.E.U8 R184, desc[UR22][R132.64] ;  /* 0x0000001684b83981 */ /* 0x000322000c1e1100 */
[-C--:B0-----:R-:W-:Y:S01]  /*6d30*/  IADD3 R126, P3, PT, R79, R120.reuse, RZ ;  /* 0x000000784f7e7210 */ /* 0x081fe20007f7e0ff */
[--C-:B------:R-:W-:Y:S01]  /*6d40*/  IMAD.X R125, R103, 0x1, R121.reuse, P4 ;  /* 0x00000001677d7824 */ /* 0x100fe200020e0679 */
[C---:B------:R-:W-:Y:S02]  /*6d50*/  ISETP.GT.AND P2, PT, R76.reuse, 0x3d, PT ;  /* 0x0000003d4c00780c */ /* 0x040fe40003f44270 */
[C---:B------:R-:W-:Y:S01]  /*6d60*/  ISETP.GT.AND P5, PT, R76.reuse, 0x3e, PT ;  /* 0x0000003e4c00780c */ /* 0x040fe20003fa4270 */
[----:B------:R-:W-:Y:S01]  /*6d70*/  IMAD.X R127, R81, 0x1, R121, P3 ;  /* 0x00000001517f7824 */ /* 0x000fe200018e0679 */
[C---:B------:R-:W-:Y:S02]  /*6d80*/  ISETP.GT.AND P4, PT, R76.reuse, 0x3f, PT ;  /* 0x0000003f4c00780c */ /* 0x040fe40003f84270 */
[----:B------:R-:W-:Y:S02]  /*6d90*/  ISETP.GT.AND P3, PT, R76, RZ, PT ;  /* 0x000000ff4c00720c */ /* 0x000fe40003f64270 */
[----:B------:R-:W-:-:S02]  /*6da0*/  IADD3 R128, P6, PT, R105, R120, RZ ;  /* 0x0000007869807210 */ /* 0x000fc40007fde0ff */
[----:B------:R-:W-:Y:S02]  /*6db0*/  PRMT R219, RZ, 0x7610, R219 ;  /* 0x00007610ffdb7816 */ /* 0x000fe400000000db */
[----:B------:R-:W-:Y:S01]  /*6dc0*/  PRMT R134, RZ, 0x7610, R134 ;  /* 0x00007610ff867816 */ /* 0x000fe20000000086 */
[----:B------:R-:W-:Y:S01]  /*6dd0*/  IMAD.X R129, R108, 0x1, R121, P6 ;  /* 0x000000016c817824 */ /* 0x000fe200030e0679 */
[----:B------:R-:W-:Y:S02]  /*6de0*/  PRMT R135, RZ, 0x7610, R135 ;  /* 0x00007610ff877816 */ /* 0x000fe40000000087 */
[----:B-1----:R-:W-:Y:S01]  /*6df0*/  PRMT R133, RZ, 0x7610, R133 ;  /* 0x00007610ff857816 */ /* 0x002fe20000000085 */
[----:B------:R-:W4:Y:S04]  /*6e00*/  @P2 LDG.E.U8 R219, desc[UR22][R124.64] ;  /* 0x000000167cdb2981 */ /* 0x000f28000c1e1100 */
[----:B------:R-:W4:Y:S04]  /*6e10*/  @P5 LDG.E.U8 R134, desc[UR22][R126.64] ;  /* 0x000000167e865981 */ /* 0x000f28000c1e1100 */
[----:B------:R0:W4:Y:S04]  /*6e20*/  @P4 LDG.E.U8 R135, desc[UR22][R128.64] ;  /* 0x0000001680874981 */ /* 0x000128000c1e1100 */
[----:B------:R-:W4:Y:S01]  /*6e30*/  @P3 LDG.E.U8 R133, desc[UR22][R120.64] ;  /* 0x0000001678853981 */ /* 0x000f22000c1e1100 */
[----:B------:R-:W-:Y:S01]  /*6e40*/  BAR.SYNC.DEFER_BLOCKING 0x0 ;  /* 0x0000000000007b1d */ /* 0x000fe20000010000 */
[----:B------:R-:W-:-:S02]  /*6e50*/  IADD3 R4, P5, PT, R4, UR21, RZ ;  /* 0x0000001504047c10 */ /* 0x000fc4000ffbe0ff */
[----:B------:R-:W-:Y:S02]  /*6e60*/  ISETP.GE.AND P2, PT, R3, R76, PT ;  /* 0x0000004c0300720c */ /* 0x000fe40003f46270 */
[----:B------:R-:W-:Y:S02]  /*6e70*/  IADD3.X R5, PT, PT, R5, UR33, RZ, P5, !PT ;  /* 0x0000002105057c10 */ /* 0x000fe4000affe4ff */
[----:B------:R-:W-:Y:S02]  /*6e80*/  IADD3 R14, P5, PT, R14, UR21, RZ ;  /* 0x000000150e0e7c10 */ /* 0x000fe4000ffbe0ff */
[----:B------:R-:W-:Y:S02]  /*6e90*/  IADD3 R8, P4, PT, R8, UR21, RZ ;  /* 0x0000001508087c10 */ /* 0x000fe4000ff9e0ff */
[----:B------:R-:W-:Y:S02]  /*6ea0*/  IADD3.X R161, PT, PT, R161, UR33, RZ, P5, !PT ;  /* 0x00000021a1a17c10 */ /* 0x000fe4000affe4ff */
[----:B0-----:R-:W-:-:S02]  /*6eb0*/  PRMT R128, RZ, 0x7610, R128 ;  /* 0x00007610ff807816 */ /* 0x001fc40000000080 */
[----:B------:R-:W-:Y:S01]  /*6ec0*/  IADD3.X R159, PT, PT, R159, UR33, RZ, P4, !PT ;  /* 0x000000219f9f7c10 */ /* 0x000fe2000a7fe4ff */
[----:B------:R-:W-:Y:S02]  /*6ed0*/  @!P2 IMAD.MOV.U32 R124, RZ, RZ, R14 ;  /* 0x000000ffff7ca224 */ /* 0x000fe400078e000e */
[----:B------:R-:W-:Y:S01]  /*6ee0*/  @!P2 IMAD.MOV.U32 R125, RZ, RZ, R161 ;  /* 0x000000ffff7da224 */ /* 0x000fe200078e00a1 */
[----:B------:R-:W-:Y:S02]  /*6ef0*/  IADD3 R156, P3, PT, R156, UR21, RZ ;  /* 0x000000159c9c7c10 */ /* 0x000fe4000ff7e0ff */
[----:B------:R-:W-:Y:S02]  /*6f00*/  PRMT R188, RZ, 0x7610, R188 ;  /* 0x00007610ffbc7816 */ /* 0x000fe400000000bc */
[----:B------:R0:W5:Y:S01]  /*6f10*/  @!P2 LDG.E.U8 R128, desc[UR22][R124.64] ;  /* 0x000000167c80a981 */ /* 0x000162000c1e1100 */
[----:B------:R-:W-:Y:S02]  /*6f20*/  IADD3.X R157, PT, PT, R157, UR33, RZ, P3, !PT ;  /* 0x000000219d9d7c10 */ /* 0x000fe40009ffe4ff */
[----:B------:R-:W-:-:S02]  /*6f30*/  IADD3 R24, P5, PT, R24, UR21, RZ ;  /* 0x0000001518187c10 */ /* 0x000fc4000ffbe0ff */
[----:B------:R-:W-:Y:S01]  /*6f40*/  PRMT R192, RZ, 0x7610, R192 ;  /* 0x00007610ffc07816 */ /* 0x000fe200000000c0 */
[----:B0-----:R-:W-:Y:S02]  /*6f50*/  @!P2 IMAD.MOV.U32 R124, RZ, RZ, R8 ;  /* 0x000000ffff7ca224 */ /* 0x001fe400078e0008 */
[----:B------:R-:W-:Y:S01]  /*6f60*/  @!P2 IMAD.MOV.U32 R125, RZ, RZ, R159 ;  /* 0x000000ffff7da224 */ /* 0x000fe200078e009f */
[----:B------:R-:W-:-:S04]  /*6f70*/  IADD3.X R155, PT, PT, R155, UR33, RZ, P5, !PT ;  /* 0x000000219b9b7c10 */ /* 0x000fc8000affe4ff */
[----:B------:R0:W5:Y:S01]  /*6f80*/  @!P2 LDG.E.U8 R188, desc[UR22][R124.64] ;  /* 0x000000167cbca981 */ /* 0x000162000c1e1100 */
[----:B------:R-:W-:Y:S02]  /*6f90*/  IADD3 R26, P4, PT, R26, UR21, RZ ;  /* 0x000000151a1a7c10 */ /* 0x000fe4000ff9e0ff */
        /* <DEDUP_REMOVED lines=45> */
[----:B------:R-:W-:Y:S02]  /*7270*/  IADD3.X R139, PT, PT, R139, UR33, RZ, P3, !PT ;  /* 0x000000218b8b7c10 */ /* 0x000fe40009ffe4ff */
[----:B------:R-:W-:Y:S02]  /*7280*/  IADD3 R30, P5, PT, R30, UR21, RZ ;  /* 0x000000151e1e7c10 */ /* 0x000fe4000ffbe0ff */
[----:B------:R0:W5:Y:S01]  /*7290*/  @!P2 LDG.E.U8 R190, desc[UR22][R124.64] ;  /* 0x000000167cbea981 */ /* 0x000162000c1e1100 */
[----:B------:R-:W-:-:S02]  /*72a0*/  IADD3 R22, P3, PT, R22, UR21, RZ ;  /* 0x0000001516167c10 */ /* 0x000fc4000ff7e0ff */
[----:B------:R-:W-:Y:S02]  /*72b0*/  IADD3 R32, P4, PT, R32, UR21, RZ ;  /* 0x0000001520207c10 */ /* 0x000fe4000ff9e0ff */
[----:B------:R-:W-:Y:S01]  /*72c0*/  PRMT R132, RZ, 0x7610, R132 ;  /* 0x00007610ff847816 */ /* 0x000fe20000000084 */
[----:B0-----:R-:W-:Y:S02]  /*72d0*/  @!P2 IMAD.MOV.U32 R124, RZ, RZ, R20 ;  /* 0x000000ffff7ca224 */ /* 0x001fe400078e0014 */
[----:B------:R-:W-:Y:S01]  /*72e0*/  @!P2 IMAD.MOV.U32 R125, RZ, RZ, R141 ;  /* 0x000000ffff7da224 */ /* 0x000fe200078e008d */
[----:B------:R-:W-:Y:S01]  /*72f0*/  PRMT R198, RZ, 0x7610, R198 ;  /* 0x00007610ffc67816 */ /* 0x000fe200000000c6 */
[----:B------:R-:W-:Y:S01]  /*7300*/  @!P2 IMAD.MOV.U32 R136, RZ, RZ, R30 ;  /* 0x000000ffff88a224 */ /* 0x000fe200078e001e */
[----:B------:R-:W-:Y:S01]  /*7310*/  PRMT R202, RZ, 0x7610, R202 ;  /* 0x00007610ffca7816 */ /* 0x000fe200000000ca */
[----:B------:R-:W-:Y:S01]  /*7320*/  @!P2 IMAD.MOV.U32 R130, RZ, RZ, R32 ;  /* 0x000000ffff82a224 */ /* 0x000fe200078e0020 */
[----:B------:R0:W5:Y:S01]  /*7330*/  @!P2 LDG.E.U8 R194, desc[UR22][R124.64] ;  /* 0x000000167cc2a981 */ /* 0x000162000c1e1100 */
[----:B------:R-:W-:Y:S01]  /*7340*/  PRMT R206, RZ, 0x7610, R206 ;  /* 0x00007610ffce7816 */ /* 0x000fe200000000ce */
[----:B------:R-:W-:Y:S01]  /*7350*/  @!P2 IMAD.MOV.U32 R122, RZ, RZ, R22 ;  /* 0x000000ffff7aa224 */ /* 0x000fe200078e0016 */
[----:B------:R-:W-:Y:S01]  /*7360*/  PRMT R210, RZ, 0x7610, R210 ;  /* 0x00007610ffd27816 */ /* 0x000fe200000000d2 */
[----:B------:R-:W5:Y:S01]  /*7370*/  @!P2 LDG.E.U8 R132, desc[UR22][R4.64] ;  /* 0x000000160484a981 */ /* 0x000f62000c1e1100 */
[----:B------:R-:W-:-:S02]  /*7380*/  IADD3.X R137, PT, PT, R137, UR33, RZ, P5, !PT ;  /* 0x0000002189897c10 */ /* 0x000fc4000affe4ff */
[----:B------:R-:W-:Y:S02]  /*7390*/  IADD3.X R131, PT, PT, R131, UR33, RZ, P4, !PT ;  /* 0x0000002183837c10 */ /* 0x000fe4000a7fe4ff */
[----:B------:R-:W-:Y:S01]  /*73a0*/  IADD3.X R123, PT, PT, R123, UR33, RZ, P3, !PT ;  /* 0x000000217b7b7c10 */ /* 0x000fe20009ffe4ff */
[----:B0-----:R-:W-:Y:S01]  /*73b0*/  @!P2 IMAD.MOV.U32 R124, RZ, RZ, R12 ;  /* 0x000000ffff7ca224 */ /* 0x001fe200078e000c */
[----:B------:R-:W5:Y:S01]  /*73c0*/  @!P2 LDG.E.U8 R202, desc[UR22][R136.64] ;  /* 0x0000001688caa981 */ /* 0x000f62000c1e1100 */
[----:B------:R-:W-:-:S03]  /*73d0*/  @!P2 IMAD.MOV.U32 R125, RZ, RZ, R139 ;  /* 0x000000ffff7da224 */ /* 0x000fc600078e008b */
[----:B------:R-:W5:Y:S04]  /*73e0*/  @!P2 LDG.E.U8 R206, desc[UR22][R130.64] ;  /* 0x0000001682cea981 */ /* 0x000f68000c1e1100 */
[----:B------:R-:W5:Y:S04]  /*73f0*/  @!P2 LDG.E.U8 R198, desc[UR22][R124.64] ;  /* 0x000000167cc6a981 */ /* 0x000f68000c1e1100 */
[----:B------:R-:W5:Y:S04]  /*7400*/  @!P2 LDG.E.U8 R210, desc[UR22][R122.64] ;  /* 0x000000167ad2a981 */ /* 0x000f68000c1e1100 */
[----:B--2---:R0:W-:Y:S04]  /*7410*/  STS.U8 [R110+UR9+0x4400], R19 ;  /* 0x004400136e007988 */ /* 0x0041e80008000009 */
[----:B------:R0:W-:Y:S04]  /*7420*/  STS.U8 [R110+UR9+0x4800], R17 ;  /* 0x004800116e007988 */ /* 0x0001e80008000009 */
[----:B------:R0:W-:Y:S04]  /*7430*/  STS.U8 [R110+UR9+0x4c00], R11 ;  /* 0x004c000b6e007988 */ /* 0x0001e80008000009 */
[----:B------:R0:W-:Y:S04]  /*7440*/  STS.U8 [R110+UR9+0x5000], R9 ;  /* 0x005000096e007988 */ /* 0x0001e80008000009 */
[----:B------:R0:W-:Y:S04]  /*7450*/  STS.U8 [R110+UR9+0x5400], R193 ;  /* 0x005400c16e007988 */ /* 0x0001e80008000009 */
[----:B------:R0:W-:Y:S04]  /*7460*/  STS.U8 [R110+UR9+0x5800], R201 ;  /* 0x005800c96e007988 */ /* 0x0001e80008000009 */
[----:B---3--:R0:W-:Y:S01]  /*7470*/  STS.U8 [R110+UR9+0x5c00], R211 ;  /* 0x005c00d36e007988 */ /* 0x0081e20008000009 */
[----:B------:R-:W-:Y:S01]  /*7480*/  ULEA UR11, UR24, UR9, 0x3 ;  /* 0x00000009180b7291 */ /* 0x000fe2000f8e18ff */
[----:B------:R-:W-:-:S03]  /*7490*/  UMOV UR4, UR5 ;  /* 0x0000000500047c82 */ /* 0x000fc60008000000 */
[----:B------:R-:W-:Y:S01]  /*74a0*/  UIADD3 UR11, UPT, UPT, UR11, 0xa000, URZ ;  /* 0x0000a0000b0b7890 */ /* 0x000fe2000fffe0ff */
[----:B----4-:R0:W-:Y:S04]  /*74b0*/  STS.U8 [R110+UR9+0x4000], R133 ;  /* 0x004000856e007988 */ /* 0x0101e80008000009 */
[----:B------:R0:W-:Y:S04]  /*74c0*/  STS.U8 [R112+UR9+0x4080], R21 ;  /* 0x0040801570007988 */ /* 0x0001e80008000009 */
[----:B------:R0:W-:Y:S04]  /*74d0*/  STS.U8 [R112+UR9+0x4480], R6 ;  /* 0x0044800670007988 */ /* 0x0001e80008000009 */
[----:B------:R0:W-:Y:S04]  /*74e0*/  STS.U8 [R112+UR9+0x4880], R15 ;  /* 0x0048800f70007988 */ /* 0x0001e80008000009 */
[----:B------:R0:W-:Y:S04]  /*74f0*/  STS.U8 [R112+UR9+0x4c80], R13 ;  /* 0x004c800d70007988 */ /* 0x0001e80008000009 */
[----:B------:R0:W-:Y:S04]  /*7500*/  STS.U8 [R112+UR9+0x5080], R7 ;  /* 0x0050800770007988 */ /* 0x0001e80008000009 */
[----:B-----5:R0:W-:Y:S04]  /*7510*/  STS.U8 [R112+UR9+0x5480], R195 ;  /* 0x005480c370007988 */ /* 0x0201e80008000009 */
        /* <DEDUP_REMOVED lines=66> */
[----:B------:R1:W-:Y:S06]  /*7940*/  MEMBAR.ALL.CTA ;  /* 0x0000000000007992 */ /* 0x0003ec0000008000 */
[----:B-1----:R-:W1:Y:S02]  /*7950*/  FENCE.VIEW.ASYNC.S ;  /* 0x00000000000073c6 */ /* 0x002e640000000000 */
[----:B-1----:R-:W-:Y:S06]  /*7960*/  BAR.SYNC.DEFER_BLOCKING 0x0 ;  /* 0x0000000000007b1d */ /* 0x002fec0000010000 */
[----:B------:R-:W-:Y:S05]  /*7970*/  @P0 BRA `(.L_x_9) ;  /* 0x0000000000500947 */ /* 0x000fea0003800000 */
[----:B------:R-:W-:Y:S02]  /*7980*/  UIADD3 UR35, UPT, UPT, UR8, 0x40, URZ ;  /* 0x0000004008237890 */ /* 0x000fe4000fffe0ff */
[----:B------:R-:W-:Y:S01]  /*7990*/  UIADD3 UR40, UPT, UPT, UR8, 0x40, URZ ;  /* 0x0000004008287890 */ /* 0x000fe2000fffe0ff */
        /* <DEDUP_REMOVED lines=9> */
[----:B------:R1:W-:Y:S01]  /*7a30*/  UTCQMMA gdesc[UR16], gdesc[UR12], tmem[UR8], tmem[UR18], idesc[UR19], UPT ;  /* 0x00ff120c100075ea */ /* 0x0003e2000b800308 */
[----:B------:R-:W-:Y:S01]  /*7a40*/  UMOV UR42, 0x0 ;  /* 0x00000000002a7882 */ /* 0x000fe20000000000 */
[----:B------:R-:W-:Y:S01]  /*7a50*/  UMOV UR43, 0x8108490 ;  /* 0x08108490002b7882 */ /* 0x000fe20000000000 */
[----:B------:R1:W-:Y:S01]  /*7a60*/  UTCQMMA gdesc[UR26], gdesc[UR14], tmem[UR8], tmem[UR36], idesc[UR37], UPT ;  /* 0x00ff240e1a0075ea */ /* 0x0003e2000b800308 */
[----:B------:R-:W-:Y:S01]  /*7a70*/  UMOV UR5, UR6 ;  /* 0x0000000600057c82 */ /* 0x000fe20008000000 */
[----:B------:R1:W-:Y:S01]  /*7a80*/  UTCQMMA gdesc[UR28], gdesc[UR12], tmem[UR35], tmem[UR38], idesc[UR39], UPT ;  /* 0x00ff260c1c0075ea */ /* 0x0003e2000b800323 */
[----:B------:R1:W-:Y:S01]  /*7a90*/  UTCQMMA gdesc[UR30], gdesc[UR14], tmem[UR40], tmem[UR42], idesc[UR43], UPT ;  /* 0x00ff2a0e1e0075ea */ /* 0x0003e2000b800328 */
[----:B------:R1:W-:Y:S01]  /*7aa0*/  UTCBAR [UR5], URZ ;  /* 0x000000ff050073e9 */ /* 0x0003e200080000ff */
[----:B------:R-:W-:Y:S01]  /*7ab0*/  NOP ;  /* 0x0000000000007918 */ /* 0x000fe20000000000 */
.L_x_9:
[----:B------:R-:W-:Y:S01]  /*7ac0*/  UIADD3 UR24, UPT, UPT, UR24, 0x1, URZ ;  /* 0x0000000118187890 */ /* 0x000fe2000fffe0ff */
[----:B------:R-:W-:Y:S01]  /*7ad0*/  IADD3 R120, P2, PT, R120, UR20, RZ ;  /* 0x0000001478787c10 */ /* 0x000fe2000ff5e0ff */
[----:B------:R-:W-:Y:S01]  /*7ae0*/  UIADD3 UR25, UPT, UPT, UR25, -0x1, URZ ;  /* 0xffffffff19197890 */ /* 0x000fe2000fffe0ff */
[----:B------:R-:W-:Y:S01]  /*7af0*/  VIADD R76, R76, 0xffffffc0 ;  /* 0xffffffc04c4c7836 */ /* 0x000fe20000000000 */
[----:B------:R-:W-:Y:S01]  /*7b00*/  UISETP.GT.AND UP1, UPT, UR24, 0x1, UPT ;  /* 0x000000011800788c */ /* 0x000fe2000bf24270 */
[----:B0-----:R-:W-:Y:S01]  /*7b10*/  IMAD.U32 R6, RZ, RZ, UR4 ;  /* 0x00000004ff067e24 */ /* 0x001fe2000f8e00ff */
[----:B------:R-:W-:Y:S02]  /*7b20*/  IADD3.X R121, PT, PT, R121, UR32, RZ, P2, !PT ;  /* 0x0000002079797c10 */ /* 0x000fe400097fe4ff */
[----:B-1----:R-:W-:Y:S02]  /*7b30*/  USEL UR5, URZ, 0x1, !UP1 ;  /* 0x00000001ff057887 */ /* 0x002fe4000c800000 */
[----:B------:R-:W-:-:S02]  /*7b40*/  USEL UR24, UR24, URZ, !UP1 ;  /* 0x000000ff18187287 */ /* 0x000fc4000c800000 */
[----:B------:R-:W-:Y:S02]  /*7b50*/  UISETP.NE.U32.AND UP1, UPT, UR25, URZ, UPT ;  /* 0x000000ff1900728c */ /* 0x000fe4000bf25070 */
[----:B------:R-:W-:-:S07]  /*7b60*/  ULOP3.LUT UR5, UR4, UR5, URZ, 0x3c, !UPT ;  /* 0x0000000504057292 */ /* 0x000fce000f8e3cff */
[----:B------:R-:W-:Y:S05]  /*7b70*/  BRA.U UP1, `(.L_x_10) ;  /* 0xffffffd901f47547 */ /* 0x000fea000b83ffff */
.L_x_7:
[----:B------:R-:W-:Y:S01]  /*7b80*/  ISETP.GE.AND P0, PT, R99, 0x40, PT ;  /* 0x000000406300780c */ /* 0x000fe20003f06270 */
[----:B------:R-:W0:Y:S01]  /*7b90*/  LDCU UR5, c[0x0][0x3b4] ;  /* 0x00007680ff0577ac */ /* 0x000e220008000800 */
[----:B------:R-:W1:Y:S01]  /*7ba0*/  LDCU UR6, c[0x0][0x3b8] ;  /* 0x00007700ff0677ac */ /* 0x000e620008000800 */
[----:B------:R-:W2:Y:S10]  /*7bb0*/  LDCU.128 UR12, c[0x0][0x390] ;  /* 0x00007200ff0c77ac */ /* 0x000eb40008000c00 */
[----:B------:R-:W-:Y:S05]  /*7bc0*/  @!P0 BRA `(.L_x_11) ;  /* 0x0000000000108947 */ /* 0x000fea0003800000 */
[----:B------:R-:W-:-:S06]  /*7bd0*/  USHF.L.U32 UR4, UR4, 0x1f, URZ ;  /* 0x0000001f04047899 */ /* 0x000fcc00080006ff */
[----:B------:R-:W-:-:S04]  /*7be0*/  IMAD.U32 R3, RZ, RZ, UR4 ;  /* 0x00000004ff037e24 */ /* 0x000fc8000f8e00ff */
[----:B------:R-:W3:Y:S02]  /*7bf0*/  SYNCS.PHASECHK.TRANS64.TRYWAIT P0, [UR11], R3 ;  /* 0x00000003ff0075a7 */ /* 0x000ee4000800110b */
[----:B---3--:R-:W-:Y:S05]  /*7c00*/  @!P0 BRA `(.L_x_12) ;  /* 0x0000002000c08947 */ /* 0x008fea0003800000 */
.L_x_11:
[----:B------:R-:W-:Y:S01]  /*7c10*/  BAR.SYNC.DEFER_BLOCKING 0x0 ;  /* 0x0000000000007b1d */ /* 0x000fe20000010000 */
[----:B-1----:R-:W-:Y:S01]  /*7c20*/  IMAD R69, R0, UR6, RZ ;  /* 0x0000000600457c24 */ /* 0x002fe2000f8e02ff */
[C---:B--2---:R-:W-:Y:S01]  /*7c30*/  ISETP.GE.AND P0, PT, R2.reuse, UR14, PT ;  /* 0x0000000e02007c0c */ /* 0x044fe2000bf06270 */
[----:B0-----:R-:W-:Y:S02]  /*7c40*/  IMAD R3, R2, UR5, RZ ;  /* 0x0000000502037c24 */ /* 0x001fe4000f8e02ff */
[----:B------:R-:W-:Y:S02]  /*7c50*/  VIADD R71, R69, UR6 ;  /* 0x0000000645477c36 */ /* 0x000fe40008000000 */
[C---:B------:R-:W-:Y:S01]  /*7c60*/  VIADD R68, R0.reuse, 0x1 ;  /* 0x0000000100447836 */ /* 0x040fe20000000000 */
[----:B------:R-:W-:Y:S01]  /*7c70*/  IADD3 R2, P2, PT, R3, UR12, RZ ;  /* 0x0000000c03027c10 */ /* 0x000fe2000ff5e0ff */
[----:B------:R-:W-:Y:S02]  /*7c80*/  VIADD R73, R71, UR6 ;  /* 0x0000000647497c36 */ /* 0x000fe40008000000 */
[----:B------:R-:W-:Y:S01]  /*7c90*/  VIADD R70, R0, 0x2 ;  /* 0x0000000200467836 */ /* 0x000fe20000000000 */
[----:B------:R-:W-:Y:S01]  /*7ca0*/  ISETP.LT.AND P5, PT, R68, UR15, !P0 ;  /* 0x0000000f44007c0c */ /* 0x000fe2000c7a1270 */
[----:B------:R-:W-:Y:S01]  /*7cb0*/  VIADD R75, R73, UR6 ;  /* 0x00000006494b7c36 */ /* 0x000fe20008000000 */
[----:B------:R-:W-:Y:S01]  /*7cc0*/  LEA.HI.X.SX32 R3, R3, UR13, 0x1, P2 ;  /* 0x0000000d03037c11 */ /* 0x000fe200090f0eff */
[----:B------:R-:W-:Y:S01]  /*7cd0*/  VIADD R68, R0, 0x3 ;  /* 0x0000000300447836 */ /* 0x000fe20000000000 */
[----:B------:R-:W-:Y:S01]  /*7ce0*/  ISETP.LT.AND P4, PT, R70, UR15, !P0 ;  /* 0x0000000f46007c0c */ /* 0x000fe2000c781270 */
[----:B------:R-:W-:-:S02]  /*7cf0*/  VIADD R76, R75, UR6 ;  /* 0x000000064b4c7c36 */ /* 0x000fc40008000000 */
[----:B------:R-:W-:Y:S01]  /*7d00*/  VIADD R91, R0, 0x4 ;  /* 0x00000004005b7836 */ /* 0x000fe20000000000 */
[----:B------:R-:W-:Y:S01]  /*7d10*/  ISETP.LT.AND P3, PT, R68, UR15, !P0 ;  /* 0x0000000f44007c0c */ /* 0x000fe2000c761270 */
[----:B------:R-:W-:Y:S01]  /*7d20*/  VIADD R77, R76, UR6 ;  /* 0x000000064c4d7c36 */ /* 0x000fe20008000000 */
[----:B------:R-:W-:Y:S01]  /*7d30*/  IADD3 R68, P6, PT, R71, R2, RZ ;  /* 0x0000000247447210 */ /* 0x000fe20007fde0ff */
[----:B------:R-:W-:Y:S01]  /*7d40*/  VIADD R94, R0, 0x5 ;  /* 0x00000005005e7836 */ /* 0x000fe20000000000 */
[----:B------:R-:W0:Y:S02]  /*7d50*/  @!P1 SYNCS.CCTL.IV [UR9+0xa000] ;  /* 0x00a00000ff0099b1 */ /* 0x000e240008000009 */
[----:B0-----:R-:W-:Y:S01]  /*7d60*/  BAR.SYNC.DEFER_BLOCKING 0x0 ;  /* 0x0000000000007b1d */ /* 0x001fe20000010000 */
[----:B------:R-:W-:-:S04]  /*7d70*/  VIADD R79, R77, UR6 ;  /* 0x000000064d4f7c36 */ /* 0x000fc80008000000 */
[----:B------:R-:W-:Y:S01]  /*7d80*/  VIADD R81, R79, UR6 ;  /* 0x000000064f517c36 */ /* 0x000fe20008000000 */
[----:B------:R-:W0:Y:S03]  /*7d90*/  LDTM.x64 R4, tmem[UR10] ;  /* 0x0000000a000479ee */ /* 0x000e260008340000 */
[----:B------:R-:W-:-:S04]  /*7da0*/  VIADD R83, R81, UR6 ;  /* 0x0000000651537c36 */ /* 0x000fc80008000000 */
[----:B------:R-:W-:-:S04]  /*7db0*/  VIADD R85, R83, UR6 ;  /* 0x0000000653557c36 */ /* 0x000fc80008000000 */
[----:B------:R-:W-:-:S04]  /*7dc0*/  VIADD R87, R85, UR6 ;  /* 0x0000000655577c36 */ /* 0x000fc80008000000 */
[----:B------:R-:W-:Y:S01]  /*7dd0*/  VIADD R89, R87, UR6 ;  /* 0x0000000657597c36 */ /* 0x000fe20008000000 */
[----:B------:R-:W1:Y:S03]  /*7de0*/  @!P1 SYNCS.CCTL.IV [UR9+0xa008] ;  /* 0x00a00800ff0099b1 */ /* 0x000e660008000009 */
[----:B------:R-:W-:Y:S01]  /*7df0*/  VIADD R92, R89, UR6 ;  /* 0x00000006595c7c36 */ /* 0x000fe20008000000 */
[----:B------:R-:W-:Y:S01]  /*7e00*/  NOP ;  /* 0x0000000000007918 */ /* 0x000fe20000000000 */
[----:B0-----:R-:W-:Y:S02]  /*7e10*/  F2FP.SATFINITE.E5M2.F32.PACK_AB_MERGE_C R93, R5, R4, RZ ;  /* 0x00000004055d723e */ /* 0x001fe400048060ff */
[----:B------:R-:W-:Y:S02]  /*7e20*/  IADD3 R4, P2, PT, R69, R2, RZ ;  /* 0x0000000245047210 */ /* 0x000fe40007f5e0ff */
[----:B------:R-:W-:Y:S01]  /*7e30*/  F2FP.SATFINITE.E5M2.F32.PACK_AB_MERGE_C R7, R7, R6, RZ ;  /* 0x000000060707723e */ /* 0x000fe200048060ff */
[----:B------:R-:W-:Y:S01]  /*7e40*/  VIADD R6, R0, 0x6 ;  /* 0x0000000600067836 */ /* 0x000fe20000000000 */
[----:B------:R-:W-:-:S02]  /*7e50*/  LEA.HI.X.SX32 R5, R69, R3, 0x1, P2 ;  /* 0x0000000345057211 */ /* 0x000fc400010f0eff */
[-C--:B------:R-:W-:Y:S02]  /*7e60*/  IADD3 R70, P2, PT, R73, R2.reuse, RZ ;  /* 0x0000000249467210 */ /* 0x080fe40007f5e0ff */
[-C--:B------:R-:W-:Y:S02]  /*7e70*/  LEA.HI.X.SX32 R69, R71, R3.reuse, 0x1, P6 ;  /* 0x0000000347457211 */ /* 0x080fe400030f0eff */
[-C--:B------:R-:W-:Y:S02]  /*7e80*/  IADD3 R72, P6, PT, R75, R2.reuse, RZ ;  /* 0x000000024b487210 */ /* 0x080fe40007fde0ff */
[-C--:B------:R-:W-:Y:S02]  /*7e90*/  LEA.HI.X.SX32 R71, R73, R3.reuse, 0x1, P2 ;  /* 0x0000000349477211 */ /* 0x080fe400010f0eff */
[----:B------:R-:W-:Y:S02]  /*7ea0*/  IADD3 R74, P2, PT, R76, R2, RZ ;  /* 0x000000024c4a7210 */ /* 0x000fe40007f5e0ff */
[----:B------:R-:W-:-:S02]  /*7eb0*/  LEA.HI.X.SX32 R73, R75, R3, 0x1, P6 ;  /* 0x000000034b497211 */ /* 0x000fc400030f0eff */
[-C--:B------:R-:W-:Y:S02]  /*7ec0*/  LEA.HI.X.SX32 R75, R76, R3.reuse, 0x1, P2 ;  /* 0x000000034c4b7211 */ /* 0x080fe400010f0eff */
[-C--:B------:R-:W-:Y:S02]  /*7ed0*/  IADD3 R76, P1, PT, R77, R2.reuse, RZ ;  /* 0x000000024d4c7210 */ /* 0x080fe40007f3e0ff */
[-C--:B------:R-:W-:Y:S02]  /*7ee0*/  IADD3 R80, P6, PT, R81, R2.reuse, RZ ;  /* 0x0000000251507210 */ /* 0x080fe40007fde0ff */
[----:B------:R-:W-:Y:S02]  /*7ef0*/  IADD3 R78, P2, PT, R79, R2, RZ ;  /* 0x000000024f4e7210 */ /* 0x000fe40007f5e0ff */
[-C--:B------:R-:W-:Y:S02]  /*7f00*/  LEA.HI.X.SX32 R77, R77, R3.reuse, 0x1, P1 ;  /* 0x000000034d4d7211 */ /* 0x080fe400008f0eff */
[----:B------:R-:W-:-:S02]  /*7f10*/  LEA.HI.X.SX32 R81, R81, R3, 0x1, P6 ;  /* 0x0000000351517211 */ /* 0x000fc400030f0eff */
[-C--:B------:R-:W-:Y:S02]  /*7f20*/  IADD3 R82, P1, PT, R83, R2.reuse, RZ ;  /* 0x0000000253527210 */ /* 0x080fe40007f3e0ff */
[----:B------:R-:W-:Y:S02]  /*7f30*/  ISETP.LT.AND P6, PT, R0, UR15, !P0 ;  /* 0x0000000f00007c0c */ /* 0x000fe4000c7c1270 */
[-C--:B------:R-:W-:Y:S02]  /*7f40*/  LEA.HI.X.SX32 R79, R79, R3.reuse, 0x1, P2 ;  /* 0x000000034f4f7211 */ /* 0x080fe400010f0eff */
[-C--:B------:R-:W-:Y:S02]  /*7f50*/  IADD3 R84, P2, PT, R85, R2.reuse, RZ ;  /* 0x0000000255547210 */ /* 0x080fe40007f5e0ff */
[----:B------:R-:W-:Y:S02]  /*7f60*/  LEA.HI.X.SX32 R83, R83, R3, 0x1, P1 ;  /* 0x0000000353537211 */ /* 0x000fe400008f0eff */
[----:B------:R-:W-:-:S02]  /*7f70*/  IADD3 R86, P1, PT, R87, R2, RZ ;  /* 0x0000000257567210 */ /* 0x000fc40007f3e0ff */
[-C--:B------:R-:W-:Y:S02]  /*7f80*/  LEA.HI.X.SX32 R85, R85, R3.reuse, 0x1, P2 ;  /* 0x0000000355557211 */ /* 0x080fe400010f0eff */
[-C--:B------:R-:W-:Y:S01]  /*7f90*/  IADD3 R88, P2, PT, R89, R2.reuse, RZ ;  /* 0x0000000259587210 */ /* 0x080fe20007f5e0ff */
[----:B------:R0:W-:Y:S01]  /*7fa0*/  @P6 STG.E.U8 desc[UR22][R4.64], R93 ;  /* 0x0000005d04006986 */ /* 0x0001e2000c101116 */
[-C--:B------:R-:W-:Y:S02]  /*7fb0*/  LEA.HI.X.SX32 R87, R87, R3.reuse, 0x1, P1 ;  /* 0x0000000357577211 */ /* 0x080fe400008f0eff */
[----:B------:R-:W-:Y:S02]  /*7fc0*/  IADD3 R90, P1, PT, R92, R2, RZ ;  /* 0x000000025c5a7210 */ /* 0x000fe40007f3e0ff */
[----:B------:R-:W-:Y:S02]  /*7fd0*/  PRMT R95, R93, 0x9910, RZ ;  /* 0x000099105d5f7816 */ /* 0x000fe400000000ff */
[----:B------:R-:W-:-:S02]  /*7fe0*/  LEA.HI.X.SX32 R89, R89, R3, 0x1, P2 ;  /* 0x0000000359597211 */ /* 0x000fc400010f0eff */
[----:B------:R-:W-:Y:S02]  /*7ff0*/  ISETP.LT.AND P2, PT, R91, UR15, !P0 ;  /* 0x0000000f5b007c0c */ /* 0x000fe4000c741270 */
[----:B------:R-:W-:Y:S01]  /*8000*/  LEA.HI.X.SX32 R91, R92, R3, 0x1, P1 ;  /* 0x000000035c5b7211 */ /* 0x000fe200008f0eff */
[----:B0-----:R-:W-:Y:S01]  /*8010*/  VIADD R4, R0, 0x9 ;  /* 0x0000000900047836 */ /* 0x001fe20000000000 */
[----:B------:R-:W-:Y:S01]  /*8020*/  SHF.R.S32.HI R95, RZ, 0x8, R95 ;  /* 0x00000008ff5f7819 */ /* 0x000fe2000001145f */
[----:B------:R-:W-:Y:S01]  /*8030*/  VIADD R92, R92, UR6 ;  /* 0x000000065c5c7c36 */ /* 0x000fe20008000000 */
[----:B------:R-:W-:Y:S01]  /*8040*/  ISETP.LT.AND P6, PT, R6, UR15, !P0 ;  /* 0x0000000f06007c0c */ /* 0x000fe2000c7c1270 */
[----:B------:R-:W-:Y:S01]  /*8050*/  VIADD R6, R0, 0x7 ;  /* 0x0000000700067836 */ /* 0x000fe20000000000 */
[----:B------:R-:W-:Y:S01]  /*8060*/  ISETP.LT.AND P1, PT, R94, UR15, !P0 ;  /* 0x0000000f5e007c0c */ /* 0x000fe2000c721270 */
[----:B------:R-:W-:Y:S01]  /*8070*/  @P5 STG.E.U8 desc[UR22][R68.64], R95 ;  /* 0x0000005f44005986 */ /* 0x000fe2000c101116 */
[----:B------:R-:W-:-:S02]  /*8080*/  PRMT R94, R7, 0x9910, RZ ;  /* 0x00009910075e7816 */ /* 0x000fc400000000ff */
[----:B------:R-:W-:Y:S01]  /*8090*/  ISETP.LT.AND P5, PT, R6, UR15, !P0 ;  /* 0x0000000f06007c0c */ /* 0x000fe2000c7a1270 */
[----:B------:R0:W-:Y:S01]  /*80a0*/  @P4 STG.E.U8 desc[UR22][R70.64], R7 ;  /* 0x0000000746004986 */ /* 0x0001e2000c101116 */
[----:B------:R-:W-:Y:S01]  /*80b0*/  F2FP.SATFINITE.E5M2.F32.PACK_AB_MERGE_C R9, R9, R8, RZ ;  /* 0x000000080909723e */ /* 0x000fe200048060ff */
[----:B------:R-:W-:Y:S01]  /*80c0*/  IMAD.MOV.U32 R6, RZ, RZ, R94 ;  /* 0x000000ffff067224 */ /* 0x000fe200078e005e */
[----:B------:R-:W-:Y:S01]  /*80d0*/  F2FP.SATFINITE.E5M2.F32.PACK_AB_MERGE_C R11, R11, R10, RZ ;  /* 0x0000000a0b0b723e */ /* 0x000fe200048060ff */
[C---:B------:R-:W-:Y:S01]  /*80e0*/  VIADD R8, R0.reuse, 0x8 ;  /* 0x0000000800087836 */ /* 0x040fe20000000000 */
[----:B------:R-:W-:Y:S01]  /*80f0*/  F2FP.SATFINITE.E5M2.F32.PACK_AB_MERGE_C R13, R13, R12, RZ ;  /* 0x0000000c0d0d723e */ /* 0x000fe200048060ff */
[----:B------:R-:W-:Y:S01]  /*8100*/  VIADD R12, R0, 0x13 ;  /* 0x00000013000c7836 */ /* 0x000fe20000000000 */
[----:B------:R-:W-:Y:S02]  /*8110*/  SHF.R.S32.HI R5, RZ, 0x8, R6 ;  /* 0x00000008ff057819 */ /* 0x000fe40000011406 */
[----:B------:R-:W-:-:S02]  /*8120*/  PRMT R6, R9, 0x9910, RZ ;  /* 0x0000991009067816 */ /* 0x000fc400000000ff */
[----:B------:R-:W-:Y:S01]  /*8130*/  ISETP.LT.AND P4, PT, R8, UR15, !P0 ;  /* 0x0000000f08007c0c */ /* 0x000fe2000c781270 */
[----:B------:R2:W-:Y:S01]  /*8140*/  @P3 STG.E.U8 desc[UR22][R72.64], R5 ;  /* 0x0000000548003986 */ /* 0x0005e2000c101116 */
[----:B------:R-:W-:Y:S01]  /*8150*/  ISETP.LT.AND P3, PT, R4, UR15, !P0 ;  /* 0x0000000f04007c0c */ /* 0x000fe2000c761270 */
[----:B------:R-:W-:Y:S01]  /*8160*/  IMAD.MOV.U32 R4, RZ, RZ, R6 ;  /* 0x000000ffff047224 */ /* 0x000fe200078e0006 */
[----:B------:R-:W-:Y:S01]  /*8170*/  F2FP.SATFINITE.E5M2.F32.PACK_AB_MERGE_C R15, R15, R14, RZ ;  /* 0x0000000e0f0f723e */ /* 0x000fe200048060ff */
[C---:B------:R-:W-:Y:S01]  /*8180*/  VIADD R6, R0.reuse, 0xa ;  /* 0x0000000a00067836 */ /* 0x040fe20000000000 */
[----:B------:R-:W-:Y:S01]  /*8190*/  @P2 STG.E.U8 desc[UR22][R74.64], R9 ;  /* 0x000000094a002986 */ /* 0x000fe2000c101116 */
[----:B------:R-:W-:Y:S01]  /*81a0*/  F2FP.SATFINITE.E5M2.F32.PACK_AB_MERGE_C R17, R17, R16, RZ ;  /* 0x000000101111723e */ /* 0x000fe200048060ff */
[C---:B------:R-:W-:Y:S01]  /*81b0*/  VIADD R8, R0.reuse, 0x12 ;  /* 0x0000001200087836 */ /* 0x040fe20000000000 */
[----:B0-----:R-:W-:Y:S01]  /*81c0*/  SHF.R.S32.HI R7, RZ, 0x8, R4 ;  /* 0x00000008ff077819 */ /* 0x001fe20000011404 */
[----:B------:R-:W-:Y:S01]  /*81d0*/  VIADD R4, R0, 0xb ;  /* 0x0000000b00047836 */ /* 0x000fe20000000000 */
[----:B------:R-:W-:Y:S01]  /*81e0*/  ISETP.LT.AND P2, PT, R6, UR15, !P0 ;  /* 0x0000000f06007c0c */ /* 0x000fe2000c741270 */
[----:B------:R-:W-:Y:S01]  /*81f0*/  VIADD R16, R0, 0x3e ;  /* 0x0000003e00107836 */ /* 0x000fe20000000000 */
[----:B------:R-:W-:Y:S01]  /*8200*/  PRMT R6, R11, 0x9910, RZ ;  /* 0x000099100b067816 */ /* 0x000fe200000000ff */
[----:B------:R0:W-:Y:S01]  /*8210*/  @P1 STG.E.U8 desc[UR22][R76.64], R7 ;  /* 0x000000074c001986 */ /* 0x0001e2000c101116 */
[----:B------:R-:W-:Y:S01]  /*8220*/  ISETP.LT.AND P1, PT, R4, UR15, !P0 ;  /* 0x0000000f04007c0c */ /* 0x000fe2000c721270 */
[----:B------:R-:W-:Y:S01]  /*8230*/  VIADD R4, R0, 0xc ;  /* 0x0000000c00047836 */ /* 0x000fe20000000000 */
[----:B------:R-:W-:Y:S01]  /*8240*/  F2FP.SATFINITE.E5M2.F32.PACK_AB_MERGE_C R19, R19, R18, RZ ;  /* 0x000000121313723e */ /* 0x000fe200048060ff */
[----:B--2---:R-:W-:Y:S01]  /*8250*/  IMAD.MOV.U32 R5, RZ, RZ, R6 ;  /* 0x000000ffff057224 */ /* 0x004fe200078e0006 */
[----:B------:R2:W-:Y:S01]  /*8260*/  @P6 STG.E.U8 desc[UR22][R78.64], R11 ;  /* 0x0000000b4e006986 */ /* 0x0005e2000c101116 */
[----:B------:R-:W-:-:S02]  /*8270*/  PRMT R6, R13, 0x9910, RZ ;  /* 0x000099100d067816 */ /* 0x000fc400000000ff */
[----:B------:R-:W-:Y:S01]  /*8280*/  ISETP.LT.AND P6, PT, R4, UR15, !P0 ;  /* 0x0000000f04007c0c */ /* 0x000fe2000c7c1270 */
[C---:B------:R-:W-:Y:S01]  /*8290*/  VIADD R4, R0.reuse, 0xd ;  /* 0x0000000d00047836 */ /* 0x040fe20000000000 */
[----:B------:R-:W-:Y:S01]  /*82a0*/  SHF.R.S32.HI R5, RZ, 0x8, R5 ;  /* 0x00000008ff057819 */ /* 0x000fe20000011405 */
[----:B0-----:R-:W-:Y:S01]  /*82b0*/  IMAD.MOV.U32 R7, RZ, RZ, R6 ;  /* 0x000000ffff077224 */ /* 0x001fe200078e0006 */
[----:B------:R-:W-:Y:S01]  /*82c0*/  PRMT R9, R15, 0x9910, RZ ;  /* 0x000099100f097816 */ /* 0x000fe200000000ff */
[----:B------:R-:W-:Y:S02]  /*82d0*/  VIADD R6, R0, 0x11 ;  /* 0x0000001100067836 */ /* 0x000fe40000000000 */
[----:B------:R-:W-:Y:S01]  /*82e0*/  @P5 STG.E.U8 desc[UR22][R80.64], R5 ;  /* 0x0000000550005986 */ /* 0x000fe2000c101116 */
[----:B------:R-:W-:Y:S01]  /*82f0*/  ISETP.LT.AND P5, PT, R4, UR15, !P0 ;  /* 0x0000000f04007c0c */ /* 0x000fe2000c7a1270 */
[----:B------:R-:W-:Y:S01]  /*8300*/  VIADD R4, R0, 0xe ;  /* 0x0000000e00047836 */ /* 0x000fe20000000000 */
[----:B------:R-:W-:Y:S01]  /*8310*/  SHF.R.S32.HI R7, RZ, 0x8, R7 ;  /* 0x00000008ff077819 */ /* 0x000fe20000011407 */
[----:B------:R0:W-:Y:S01]  /*8320*/  @P4 STG.E.U8 desc[UR22][R82.64], R13 ;  /* 0x0000000d52004986 */ /* 0x0001e2000c101116 */
[----:B------:R-:W-:-:S02]  /*8330*/  SHF.R.S32.HI R9, RZ, 0x8, R9 ;  /* 0x00000008ff097819 */ /* 0x000fc40000011409 */
[----:B------:R-:W-:Y:S01]  /*8340*/  ISETP.LT.AND P4, PT, R4, UR15, !P0 ;  /* 0x0000000f04007c0c */ /* 0x000fe2000c781270 */
[----:B------:R-:W-:Y:S01]  /*8350*/  VIADD R4, R0, 0xf ;  /* 0x0000000f00047836 */ /* 0x000fe20000000000 */
[----:B------:R3:W-:Y:S01]  /*8360*/  @P3 STG.E.U8 desc[UR22][R84.64], R7 ;  /* 0x0000000754003986 */ /* 0x0007e2000c101116 */
[----:B--2---:R-:W-:Y:S02]  /*8370*/  PRMT R11, R17, 0x9910, RZ ;  /* 0x00009910110b7816 */ /* 0x004fe400000000ff */
[----:B------:R-:W-:Y:S01]  /*8380*/  F2FP.SATFINITE.E5M2.F32.PACK_AB_MERGE_C R21, R21, R20, RZ ;  /* 0x000000141515723e */ /* 0x000fe200048060ff */
[----:B------:R-:W-:Y:S01]  /*8390*/  @P2 STG.E.U8 desc[UR22][R86.64], R15 ;  /* 0x0000000f56002986 */ /* 0x000fe2000c101116 */
[----:B------:R-:W-:Y:S01]  /*83a0*/  ISETP.LT.AND P3, PT, R4, UR15, !P0 ;  /* 0x0000000f04007c0c */ /* 0x000fe2000c761270 */
[----:B------:R-:W-:Y:S01]  /*83b0*/  VIADD R4, R0, 0x10 ;  /* 0x0000001000047836 */ /* 0x000fe20000000000 */
[----:B------:R-:W-:Y:S01]  /*83c0*/  SHF.R.S32.HI R11, RZ, 0x8, R11 ;  /* 0x00000008ff0b7819 */ /* 0x000fe2000001140b */
[----:B------:R2:W-:Y:S01]  /*83d0*/  @P1 STG.E.U8 desc[UR22][R88.64], R9 ;  /* 0x0000000958001986 */ /* 0x0005e2000c101116 */
[----:B0-----:R-:W-:-:S02]  /*83e0*/  PRMT R13, R19, 0x9910, RZ ;  /* 0x00009910130d7816 */ /* 0x001fc400000000ff */
[----:B------:R-:W-:Y:S01]  /*83f0*/  ISETP.LT.AND P2, PT, R4, UR15, !P0 ;  /* 0x0000000f04007c0c */ /* 0x000fe2000c741270 */
[----:B------:R-:W-:Y:S01]  /*8400*/  @P6 STG.E.U8 desc[UR22][R90.64], R17 ;  /* 0x000000115a006986 */ /* 0x000fe2000c101116 */
[CC--:B------:R-:W-:Y:S02]  /*8410*/  IADD3 R4, P1, PT, R92.reuse, R2.reuse, RZ ;  /* 0x000000025c047210 */ /* 0x0c0fe40007f3e0ff */
[----:B------:R-:W-:Y:S02]  /*8420*/  SHF.R.S32.HI R13, RZ, 0x8, R13 ;  /* 0x00000008ff0d7819 */ /* 0x000fe4000001140d */
[C---:B------:R-:W-:Y:S01]  /*8430*/  LEA.HI.X.SX32 R5, R92.reuse, R3, 0x1, P1 ;  /* 0x000000035c057211 */ /* 0x040fe200008f0eff */
[----:B------:R-:W-:Y:S01]  /*8440*/  VIADD R92, R92, UR6 ;  /* 0x000000065c5c7c36 */ /* 0x000fe20008000000 */
[----:B------:R-:W-:Y:S02]  /*8450*/  ISETP.LT.AND P1, PT, R6, UR15, !P0 ;  /* 0x0000000f06007c0c */ /* 0x000fe4000c721270 */
[----:B------:R-:W-:Y:S01]  /*8460*/  PRMT R14, R21, 0x9910, RZ ;  /* 0x00009910150e7816 */ /* 0x000fe200000000ff */
[----:B------:R0:W-:Y:S01]  /*8470*/  @P5 STG.E.U8 desc[UR22][R4.64], R11 ;  /* 0x0000000b04005986 */ /* 0x0001e2000c101116 */
[C---:B------:R-:W-:Y:S01]  /*8480*/  IADD3 R6, P5, PT, R92.reuse, R2, RZ ;  /* 0x000000025c067210 */ /* 0x040fe20007fbe0ff */
[----:B------:R-:W-:Y:S01]  /*8490*/  VIADD R10, R92, UR6 ;  /* 0x000000065c0a7c36 */ /* 0x000fe20008000000 */
[----:B------:R-:W-:-:S02]  /*84a0*/  F2FP.SATFINITE.E5M2.F32.PACK_AB_MERGE_C R23, R23, R22, RZ ;  /* 0x000000161717723e */ /* 0x000fc400048060ff */
[-C--:B---3--:R-:W-:Y:S02]  /*84b0*/  LEA.HI.X.SX32 R7, R92, R3.reuse, 0x1, P5 ;  /* 0x000000035c077211 */ /* 0x088fe400028f0eff */
[----:B------:R-:W-:Y:S02]  /*84c0*/  ISETP.LT.AND P5, PT, R8, UR15, !P0 ;  /* 0x0000000f08007c0c */ /* 0x000fe4000c7a1270 */
[----:B------:R-:W-:Y:S01]  /*84d0*/  IADD3 R8, P6, PT, R10, R2, RZ ;  /* 0x000000020a087210 */ /* 0x000fe20007fde0ff */
[----:B------:R3:W-:Y:S01]  /*84e0*/  @P4 STG.E.U8 desc[UR22][R6.64], R19 ;  /* 0x0000001306004986 */ /* 0x0007e2000c101116 */
[----:B------:R-:W-:Y:S01]  /*84f0*/  ISETP.LT.AND P4, PT, R12, UR15, !P0 ;  /* 0x0000000f0c007c0c */ /* 0x000fe2000c781270 */
[----:B------:R-:W-:Y:S01]  /*8500*/  VIADD R12, R0, 0x14 ;  /* 0x00000014000c7836 */ /* 0x000fe20000000000 */
[C---:B--2---:R-:W-:Y:S01]  /*8510*/  LEA.HI.X.SX32 R9, R10.reuse, R3, 0x1, P6 ;  /* 0x000000030a097211 */ /* 0x044fe200030f0eff */
[----:B------:R-:W-:Y:S01]  /*8520*/  VIADD R10, R10, UR6 ;  /* 0x000000060a0a7c36 */ /* 0x000fe20008000000 */
[----:B------:R-:W-:-:S02]  /*8530*/  F2FP.SATFINITE.E5M2.F32.PACK_AB_MERGE_C R25, R25, R24, RZ ;  /* 0x000000181919723e */ /* 0x000fc400048060ff */
[----:B------:R-:W-:Y:S01]  /*8540*/  F2FP.SATFINITE.E5M2.F32.PACK_AB_MERGE_C R27, R27, R26, RZ ;  /* 0x0000001a1b1b723e */ /* 0x000fe200048060ff */
[----:B------:R2:W-:Y:S01]  /*8550*/  @P3 STG.E.U8 desc[UR22][R8.64], R13 ;  /* 0x0000000d08003986 */ /* 0x0005e2000c101116 */
[C---:B0-----:R-:W-:Y:S01]  /*8560*/  IADD3 R4, P3, PT, R10.reuse, R2, RZ ;  /* 0x000000020a047210 */ /* 0x041fe20007f7e0ff */
[C---:B------:R-:W-:Y:S01]  /*8570*/  VIADD R11, R10.reuse, UR6 ;  /* 0x000000060a0b7c36 */ /* 0x040fe20008000000 */
[----:B------:R-:W-:Y:S02]  /*8580*/  F2FP.SATFINITE.E5M2.F32.PACK_AB_MERGE_C R29, R29, R28, RZ ;  /* 0x0000001c1d1d723e */ /* 0x000fe400048060ff */
[-C--:B------:R-:W-:Y:S01]  /*8590*/  LEA.HI.X.SX32 R5, R10, R3.reuse, 0x1, P3 ;  /* 0x000000030a057211 */ /* 0x080fe200018f0eff */
[----:B------:R-:W-:Y:S01]  /*85a0*/  IMAD.MOV.U32 R10, RZ, RZ, R14 ;  /* 0x000000ffff0a7224 */ /* 0x000fe200078e000e */
[----:B---3--:R-:W-:Y:S02]  /*85b0*/  IADD3 R6, P6, PT, R11, R2, RZ ;  /* 0x000000020b067210 */ /* 0x008fe40007fde0ff */
[----:B------:R-:W-:Y:S01]  /*85c0*/  PRMT R14, R23, 0x9910, RZ ;  /* 0x00009910170e7816 */ /* 0x000fe200000000ff */
[----:B------:R0:W-:Y:S01]  /*85d0*/  @P2 STG.E.U8 desc[UR22][R4.64], R21 ;  /* 0x0000001504002986 */ /* 0x0001e2000c101116 */
[C---:B------:R-:W-:Y:S01]  /*85e0*/  LEA.HI.X.SX32 R7, R11.reuse, R3, 0x1, P6 ;  /* 0x000000030b077211 */ /* 0x040fe200030f0eff */
[----:B------:R-:W-:Y:S01]  /*85f0*/  VIADD R11, R11, UR6 ;  /* 0x000000060b0b7c36 */ /* 0x000fe20008000000 */
[----:B--2---:R-:W-:-:S02]  /*8600*/  SHF.R.S32.HI R13, RZ, 0x8, R10 ;  /* 0x00000008ff0d7819 */ /* 0x004fc4000001140a */
[----:B------:R-:W-:Y:S01]  /*8610*/  ISETP.LT.AND P3, PT, R12, UR15, !P0 ;  /* 0x0000000f0c007c0c */ /* 0x000fe2000c761270 */
[----:B------:R-:W-:Y:S01]  /*8620*/  VIADD R10, R11, UR6 ;  /* 0x000000060b0a7c36 */ /* 0x000fe20008000000 */
[----:B------:R-:W-:Y:S01]  /*8630*/  F2FP.SATFINITE.E5M2.F32.PACK_AB_MERGE_C R31, R31, R30, RZ ;  /* 0x0000001e1f1f723e */ /* 0x000fe200048060ff */
[----:B------:R2:W-:Y:S01]  /*8640*/  @P1 STG.E.U8 desc[UR22][R6.64], R13 ;  /* 0x0000000d06001986 */ /* 0x0005e2000c101116 */
[----:B------:R-:W-:Y:S01]  /*8650*/  IADD3 R8, P1, PT, R11, R2, RZ ;  /* 0x000000020b087210 */ /* 0x000fe20007f3e0ff */
[----:B------:R-:W-:Y:S01]  /*8660*/  VIADD R12, R0, 0x15 ;  /* 0x00000015000c7836 */ /* 0x000fe20000000000 */
[----:B------:R-:W-:Y:S02]  /*8670*/  F2FP.SATFINITE.E5M2.F32.PACK_AB_MERGE_C R33, R33, R32, RZ ;  /* 0x000000202121723e */ /* 0x000fe400048060ff */
[----:B------:R-:W-:Y:S01]  /*8680*/  LEA.HI.X.SX32 R9, R11, R3, 0x1, P1 ;  /* 0x000000030b097211 */ /* 0x000fe200008f0eff */
[----:B------:R-:W-:Y:S01]  /*8690*/  IMAD.MOV.U32 R11, RZ, RZ, R14 ;  /* 0x000000ffff0b7224 */ /* 0x000fe200078e000e */
[----:B0-----:R-:W-:-:S02]  /*86a0*/  IADD3 R4, P6, PT, R10, R2, RZ ;  /* 0x000000020a047210 */ /* 0x001fc40007fde0ff */
[----:B------:R-:W-:Y:S01]  /*86b0*/  PRMT R14, R25, 0x9910, RZ ;  /* 0x00009910190e7816 */ /* 0x000fe200000000ff */
[----:B------:R0:W-:Y:S01]  /*86c0*/  @P5 STG.E.U8 desc[UR22][R8.64], R23 ;  /* 0x0000001708005986 */ /* 0x0001e2000c101116 */
[C---:B------:R-:W-:Y:S01]  /*86d0*/  LEA.HI.X.SX32 R5, R10.reuse, R3, 0x1, P6 ;  /* 0x000000030a057211 */ /* 0x040fe200030f0eff */
[----:B------:R-:W-:Y:S01]  /*86e0*/  VIADD R10, R10, UR6 ;  /* 0x000000060a0a7c36 */ /* 0x000fe20008000000 */
[----:B--2---:R-:W-:Y:S02]  /*86f0*/  SHF.R.S32.HI R13, RZ, 0x8, R11 ;  /* 0x00000008ff0d7819 */ /* 0x004fe4000001140b */
[----:B------:R-:W-:Y:S01]  /*8700*/  ISETP.LT.AND P2, PT, R12, UR15, !P0 ;  /* 0x0000000f0c007c0c */ /* 0x000fe2000c741270 */
[C---:B------:R-:W-:Y:S01]  /*8710*/  VIADD R11, R10.reuse, UR6 ;  /* 0x000000060a0b7c36 */ /* 0x040fe20008000000 */
[----:B------:R-:W-:Y:S01]  /*8720*/  F2FP.SATFINITE.E5M2.F32.PACK_AB_MERGE_C R35, R35, R34, RZ ;  /* 0x000000222323723e */ /* 0x000fe200048060ff */
[----:B------:R2:W-:Y:S01]  /*8730*/  @P4 STG.E.U8 desc[UR22][R4.64], R13 ;  /* 0x0000000d04004986 */ /* 0x0005e2000c101116 */
[----:B------:R-:W-:Y:S01]  /*8740*/  IADD3 R6, P4, PT, R10, R2, RZ ;  /* 0x000000020a067210 */ /* 0x000fe20007f9e0ff */
[----:B------:R-:W-:Y:S01]  /*8750*/  VIADD R12, R0, 0x16 ;  /* 0x00000016000c7836 */ /* 0x000fe20000000000 */
[----:B------:R-:W-:-:S02]  /*8760*/  F2FP.SATFINITE.E5M2.F32.PACK_AB_MERGE_C R37, R37, R36, RZ ;  /* 0x000000242525723e */ /* 0x000fc400048060ff */
[-C--:B------:R-:W-:Y:S01]  /*8770*/  LEA.HI.X.SX32 R7, R10, R3.reuse, 0x1, P4 ;  /* 0x000000030a077211 */ /* 0x080fe200020f0eff */
[----:B------:R-:W-:Y:S01]  /*8780*/  IMAD.MOV.U32 R10, RZ, RZ, R14 ;  /* 0x000000ffff0a7224 */ /* 0x000fe200078e000e */
[CC--:B0-----:R-:W-:Y:S02]  /*8790*/  IADD3 R8, P6, PT, R11.reuse, R2.reuse, RZ ;  /* 0x000000020b087210 */ /* 0x0c1fe40007fde0ff */
[----:B------:R-:W-:Y:S01]  /*87a0*/  ISETP.LT.AND P1, PT, R12, UR15, !P0 ;  /* 0x0000000f0c007c0c */ /* 0x000fe2000c721270 */
[----:B------:R-:W-:Y:S01]  /*87b0*/  VIADD R12, R0, 0x17 ;  /* 0x00000017000c7836 */ /* 0x000fe20000000000 */
[C---:B------:R-:W-:Y:S01]  /*87c0*/  LEA.HI.X.SX32 R9, R11.reuse, R3, 0x1, P6 ;  /* 0x000000030b097211 */ /* 0x040fe200030f0eff */
[----:B------:R-:W-:Y:S01]  /*87d0*/  VIADD R11, R11, UR6 ;  /* 0x000000060b0b7c36 */ /* 0x000fe20008000000 */
[----:B--2---:R-:W-:Y:S01]  /*87e0*/  SHF.R.S32.HI R13, RZ, 0x8, R10 ;  /* 0x00000008ff0d7819 */ /* 0x004fe2000001140a */
[----:B------:R0:W-:Y:S01]  /*87f0*/  @P3 STG.E.U8 desc[UR22][R6.64], R25 ;  /* 0x0000001906003986 */ /* 0x0001e2000c101116 */
[----:B------:R-:W-:Y:S01]  /*8800*/  PRMT R14, R27, 0x9910, RZ ;  /* 0x000099101b0e7816 */ /* 0x000fe200000000ff */
[C---:B------:R-:W-:Y:S01]  /*8810*/  VIADD R10, R11.reuse, UR6 ;  /* 0x000000060b0a7c36 */ /* 0x040fe20008000000 */
[----:B------:R-:W-:Y:S01]  /*8820*/  ISETP.LT.AND P5, PT, R12, UR15, !P0 ;  /* 0x0000000f0c007c0c */ /* 0x000fe2000c7a1270 */
[----:B------:R2:W-:Y:S01]  /*8830*/  @P2 STG.E.U8 desc[UR22][R8.64], R13 ;  /* 0x0000000d08002986 */ /* 0x0005e2000c101116 */
[----:B------:R-:W-:Y:S01]  /*8840*/  IADD3 R4, P2, PT, R11, R2, RZ ;  /* 0x000000020b047210 */ /* 0x000fe20007f5e0ff */
[----:B------:R-:W-:Y:S01]  /*8850*/  VIADD R12, R0, 0x18 ;  /* 0x00000018000c7836 */ /* 0x000fe20000000000 */
[----:B------:R-:W-:-:S02]  /*8860*/  F2FP.SATFINITE.E5M2.F32.PACK_AB_MERGE_C R39, R39, R38, RZ ;  /* 0x000000262727723e */ /* 0x000fc400048060ff */
[-C--:B------:R-:W-:Y:S01]  /*8870*/  LEA.HI.X.SX32 R5, R11, R3.reuse, 0x1, P2 ;  /* 0x000000030b057211 */ /* 0x080fe200010f0eff */
[----:B------:R-:W-:Y:S01]  /*8880*/  IMAD.MOV.U32 R11, RZ, RZ, R14 ;  /* 0x000000ffff0b7224 */ /* 0x000fe200078e000e */
[----:B------:R-:W-:Y:S01]  /*8890*/  ISETP.LT.AND P4, PT, R12, UR15, !P0 ;  /* 0x0000000f0c007c0c */ /* 0x000fe2000c781270 */
[----:B------:R-:W-:Y:S01]  /*88a0*/  VIADD R12, R0, 0x19 ;  /* 0x00000019000c7836 */ /* 0x000fe20000000000 */
[C---:B0-----:R-:W-:Y:S01]  /*88b0*/  IADD3 R6, P6, PT, R10.reuse, R2, RZ ;  /* 0x000000020a067210 */ /* 0x041fe20007fde0ff */
[----:B------:R0:W-:Y:S01]  /*88c0*/  @P1 STG.E.U8 desc[UR22][R4.64], R27 ;  /* 0x0000001b04001986 */ /* 0x0001e2000c101116 */
[----:B------:R-:W-:Y:S02]  /*88d0*/  PRMT R14, R29, 0x9910, RZ ;  /* 0x000099101d0e7816 */ /* 0x000fe400000000ff */
[C---:B------:R-:W-:Y:S01]  /*88e0*/  LEA.HI.X.SX32 R7, R10.reuse, R3, 0x1, P6 ;  /* 0x000000030a077211 */ /* 0x040fe200030f0eff */
[----:B------:R-:W-:Y:S01]  /*88f0*/  VIADD R10, R10, UR6 ;  /* 0x000000060a0a7c36 */ /* 0x000fe20008000000 */
[----:B--2---:R-:W-:-:S02]  /*8900*/  SHF.R.S32.HI R13, RZ, 0x8, R11 ;  /* 0x00000008ff0d7819 */ /* 0x004fc4000001140b */
[----:B------:R-:W-:Y:S01]  /*8910*/  ISETP.LT.AND P3, PT, R12, UR15, !P0 ;  /* 0x0000000f0c007c0c */ /* 0x000fe2000c761270 */
[C---:B------:R-:W-:Y:S01]  /*8920*/  VIADD R11, R10.reuse, UR6 ;  /* 0x000000060a0b7c36 */ /* 0x040fe20008000000 */
[----:B------:R-:W-:Y:S01]  /*8930*/  F2FP.SATFINITE.E5M2.F32.PACK_AB_MERGE_C R41, R41, R40, RZ ;  /* 0x000000282929723e */ /* 0x000fe200048060ff */
[----:B------:R2:W-:Y:S01]  /*8940*/  @P5 STG.E.U8 desc[UR22][R6.64], R13 ;  /* 0x0000000d06005986 */ /* 0x0005e2000c101116 */
[-C--:B------:R-:W-:Y:S01]  /*8950*/  IADD3 R8, P5, PT, R10, R2.reuse, RZ ;  /* 0x000000020a087210 */ /* 0x080fe20007fbe0ff */
[----:B------:R-:W-:Y:S01]  /*8960*/  VIADD R12, R0, 0x1a ;  /* 0x0000001a000c7836 */ /* 0x000fe20000000000 */
[C---:B0-----:R-:W-:Y:S02]  /*8970*/  IADD3 R4, P6, PT, R11.reuse, R2, RZ ;  /* 0x000000020b047210 */ /* 0x041fe40007fde0ff */
[-C--:B------:R-:W-:Y:S01]  /*8980*/  LEA.HI.X.SX32 R9, R10, R3.reuse, 0x1, P5 ;  /* 0x000000030a097211 */ /* 0x080fe200028f0eff */
[----:B------:R-:W-:Y:S01]  /*8990*/  IMAD.MOV.U32 R10, RZ, RZ, R14 ;  /* 0x000000ffff0a7224 */ /* 0x000fe200078e000e */
[C---:B------:R-:W-:Y:S01]  /*89a0*/  LEA.HI.X.SX32 R5, R11.reuse, R3, 0x1, P6 ;  /* 0x000000030b057211 */ /* 0x040fe200030f0eff */
[----:B------:R-:W-:Y:S01]  /*89b0*/  VIADD R11, R11, UR6 ;  /* 0x000000060b0b7c36 */ /* 0x000fe20008000000 */
[----:B------:R-:W-:Y:S01]  /*89c0*/  ISETP.LT.AND P2, PT, R12, UR15, !P0 ;  /* 0x0000000f0c007c0c */ /* 0x000fe2000c741270 */
[----:B------:R-:W-:Y:S01]  /*89d0*/  VIADD R12, R0, 0x1b ;  /* 0x0000001b000c7836 */ /* 0x000fe20000000000 */
[----:B------:R0:W-:Y:S01]  /*89e0*/  @P4 STG.E.U8 desc[UR22][R8.64], R29 ;  /* 0x0000001d08004986 */ /* 0x0001e2000c101116 */
[----:B--2---:R-:W-:Y:S01]  /*89f0*/  SHF.R.S32.HI R13, RZ, 0x8, R10 ;  /* 0x00000008ff0d7819 */ /* 0x004fe2000001140a */
[----:B------:R-:W-:Y:S01]  /*8a00*/  VIADD R10, R11, UR6 ;  /* 0x000000060b0a7c36 */ /* 0x000fe20008000000 */
[----:B------:R-:W-:-:S02]  /*8a10*/  PRMT R14, R31, 0x9910, RZ ;  /* 0x000099101f0e7816 */ /* 0x000fc400000000ff */
[----:B------:R-:W-:Y:S01]  /*8a20*/  ISETP.LT.AND P1, PT, R12, UR15, !P0 ;  /* 0x0000000f0c007c0c */ /* 0x000fe2000c721270 */
[----:B------:R2:W-:Y:S01]  /*8a30*/  @P3 STG.E.U8 desc[UR22][R4.64], R13 ;  /* 0x0000000d04003986 */ /* 0x0005e2000c101116 */
[----:B------:R-:W-:Y:S01]  /*8a40*/  IADD3 R6, P3, PT, R11, R2, RZ ;  /* 0x000000020b067210 */ /* 0x000fe20007f7e0ff */
[----:B------:R-:W-:Y:S01]  /*8a50*/  VIADD R12, R0, 0x1c ;  /* 0x0000001c000c7836 */ /* 0x000fe20000000000 */
[----:B------:R-:W-:Y:S02]  /*8a60*/  F2FP.SATFINITE.E5M2.F32.PACK_AB_MERGE_C R43, R43, R42, RZ ;  /* 0x0000002a2b2b723e */ /* 0x000fe400048060ff */
[-C--:B------:R-:W-:Y:S01]  /*8a70*/  LEA.HI.X.SX32 R7, R11, R3.reuse, 0x1, P3 ;  /* 0x000000030b077211 */ /* 0x080fe200018f0eff */
[----:B------:R-:W-:Y:S01]  /*8a80*/  IMAD.MOV.U32 R11, RZ, RZ, R14 ;  /* 0x000000ffff0b7224 */ /* 0x000fe200078e000e */
[-C--:B0-----:R-:W-:Y:S02]  /*8a90*/  IADD3 R8, P6, PT, R10, R2.reuse, RZ ;  /* 0x000000020a087210 */ /* 0x081fe40007fde0ff */
[----:B------:R-:W-:Y:S01]  /*8aa0*/  ISETP.LT.AND P5, PT, R12, UR15, !P0 ;  /* 0x0000000f0c007c0c */ /* 0x000fe2000c7a1270 */
[----:B------:R-:W-:Y:S01]  /*8ab0*/  VIADD R12, R0, 0x1d ;  /* 0x0000001d000c7836 */ /* 0x000fe20000000000 */
[C---:B------:R-:W-:Y:S01]  /*8ac0*/  LEA.HI.X.SX32 R9, R10.reuse, R3, 0x1, P6 ;  /* 0x000000030a097211 */ /* 0x040fe200030f0eff */
[----:B------:R-:W-:Y:S01]  /*8ad0*/  VIADD R10, R10, UR6 ;  /* 0x000000060a0a7c36 */ /* 0x000fe20008000000 */
[----:B--2---:R-:W-:Y:S01]  /*8ae0*/  SHF.R.S32.HI R13, RZ, 0x8, R11 ;  /* 0x00000008ff0d7819 */ /* 0x004fe2000001140b */
[----:B------:R0:W-:Y:S01]  /*8af0*/  @P2 STG.E.U8 desc[UR22][R6.64], R31 ;  /* 0x0000001f06002986 */ /* 0x0001e2000c101116 */
[----:B------:R-:W-:Y:S01]  /*8b00*/  PRMT R14, R33, 0x9910, RZ ;  /* 0x00009910210e7816 */ /* 0x000fe200000000ff */
[----:B------:R-:W-:Y:S01]  /*8b10*/  VIADD R11, R10, UR6 ;  /* 0x000000060a0b7c36 */ /* 0x000fe20008000000 */
        /* <DEDUP_REMOVED lines=9> */
[----:B0-----:R-:W-:Y:S01]  /*8bb0*/  IADD3 R6, P6, PT, R11, R2, RZ ;  /* 0x000000020b067210 */ /* 0x001fe20007fde0ff */
[----:B------:R0:W-:Y:S01]  /*8bc0*/  @P5 STG.E.U8 desc[UR22][R4.64], R33 ;  /* 0x0000002104005986 */ /* 0x0001e2000c101116 */
[----:B------:R-:W-:Y:S02]  /*8bd0*/  PRMT R14, R35, 0x9910, RZ ;  /* 0x00009910230e7816 */ /* 0x000fe400000000ff */
[C---:B------:R-:W-:Y:S01]  /*8be0*/  LEA.HI.X.SX32 R7, R11.reuse, R3, 0x1, P6 ;  /* 0x000000030b077211 */ /* 0x040fe200030f0eff */
[----:B------:R-:W-:Y:S01]  /*8bf0*/  VIADD R11, R11, UR6 ;  /* 0x000000060b0b7c36 */ /* 0x000fe20008000000 */
[----:B--2---:R-:W-:-:S02]  /*8c00*/  SHF.R.S32.HI R13, RZ, 0x8, R10 ;  /* 0x00000008ff0d7819 */ /* 0x004fc4000001140a */
[----:B------:R-:W-:Y:S01]  /*8c10*/  ISETP.LT.AND P2, PT, R12, UR15, !P0 ;  /* 0x0000000f0c007c0c */ /* 0x000fe2000c741270 */
[----:B------:R-:W-:Y:S01]  /*8c20*/  VIADD R10, R11, UR6 ;  /* 0x000000060b0a7c36 */ /* 0x000fe20008000000 */
[----:B------:R-:W-:Y:S01]  /*8c30*/  F2FP.SATFINITE.E5M2.F32.PACK_AB_MERGE_C R47, R47, R46, RZ ;  /* 0x0000002e2f2f723e */ /* 0x000fe200048060ff */
[----:B------:R2:W-:Y:S01]  /*8c40*/  @P4 STG.E.U8 desc[UR22][R6.64], R13 ;  /* 0x0000000d06004986 */ /* 0x0005e2000c101116 */
[CC--:B------:R-:W-:Y:S01]  /*8c50*/  IADD3 R8, P4, PT, R11.reuse, R2.reuse, RZ ;  /* 0x000000020b087210 */ /* 0x0c0fe20007f9e0ff */
        /* <DEDUP_REMOVED lines=128> */
[----:B------:R-:W-:-:S02]  /*9460*/  PRMT R15, R61, 0x9910, RZ ;  /* 0x000099103d0f7816 */ /* 0x000fc400000000ff */
        /* <DEDUP_REMOVED lines=12> */
[----:B------:R-:W-:Y:S01]  /*9530*/  SHF.R.S32.HI R15, RZ, 0x8, R15 ;  /* 0x00000008ff0f7819 */ /* 0x000fe2000001140f */
        /* <DEDUP_REMOVED lines=51> */
[CC--:B0-----:R-:W-:Y:S02]  /*9870*/  IADD3 R4, P6, PT, R10.reuse, R2.reuse, RZ ;  /* 0x000000020a047210 */ /* 0x0c1fe40007fde0ff */
[-C--:B------:R-:W-:Y:S01]  /*9880*/  LEA.HI.X.SX32 R9, R11, R3.reuse, 0x1, P5 ;  /* 0x000000030b097211 */ /* 0x080fe200028f0eff */
[----:B------:R-:W-:Y:S01]  /*9890*/  IMAD.MOV.U32 R11, RZ, RZ, R14 ;  /* 0x000000ffff0b7224 */ /* 0x000fe200078e000e */
[CC--:B------:R-:W-:Y:S01]  /*98a0*/  LEA.HI.X.SX32 R5, R10.reuse, R3.reuse, 0x1, P6 ;  /* 0x000000030a057211 */ /* 0x0c0fe200030f0eff */
[----:B------:R-:W-:Y:S01]  /*98b0*/  VIADD R10, R10, UR6 ;  /* 0x000000060a0a7c36 */ /* 0x000fe20008000000 */
[----:B------:R-:W-:Y:S01]  /*98c0*/  ISETP.LT.AND P2, PT, R12, UR15, !P0 ;  /* 0x0000000f0c007c0c */ /* 0x000fe2000c741270 */
[C---:B------:R-:W-:Y:S01]  /*98d0*/  VIADD R12, R0.reuse, 0x39 ;  /* 0x00000039000c7836 */ /* 0x040fe20000000000 */
[----:B------:R0:W-:Y:S01]  /*98e0*/  @P4 STG.E.U8 desc[UR22][R8.64], R59 ;  /* 0x0000003b08004986 */ /* 0x0001e2000c101116 */
[----:B--2---:R-:W-:Y:S01]  /*98f0*/  SHF.R.S32.HI R13, RZ, 0x8, R11 ;  /* 0x00000008ff0d7819 */ /* 0x004fe2000001140b */
[----:B------:R-:W-:Y:S01]  /*9900*/  VIADD R7, R0, 0x3c ;  /* 0x0000003c00077836 */ /* 0x000fe20000000000 */
[C---:B------:R-:W-:Y:S01]  /*9910*/  IADD3 R6, P6, PT, R10.reuse, R2, RZ ;  /* 0x000000020a067210 */ /* 0x040fe20007fde0ff */
[----:B------:R-:W-:Y:S01]  /*9920*/  VIADD R11, R10, UR6 ;  /* 0x000000060a0b7c36 */ /* 0x000fe20008000000 */
[----:B------:R-:W-:Y:S01]  /*9930*/  ISETP.LT.AND P1, PT, R12, UR15, !P0 ;  /* 0x0000000f0c007c0c */ /* 0x000fe2000c721270 */
[----:B------:R2:W-:Y:S01]  /*9940*/  @P3 STG.E.U8 desc[UR22][R4.64], R13 ;  /* 0x0000000d04003986 */ /* 0x0005e2000c101116 */
[----:B------:R-:W-:Y:S01]  /*9950*/  ISETP.LT.AND P3, PT, R7, UR15, !P0 ;  /* 0x0000000f07007c0c */ /* 0x000fe2000c761270 */
[----:B------:R-:W-:Y:S01]  /*9960*/  VIADD R12, R0, 0x3a ;  /* 0x0000003a000c7836 */ /* 0x000fe20000000000 */
[----:B------:R-:W-:Y:S01]  /*9970*/  LEA.HI.X.SX32 R7, R10, R3, 0x1, P6 ;  /* 0x000000030a077211 */ /* 0x000fe200030f0eff */
[----:B------:R-:W-:Y:S01]  /*9980*/  VIADD R10, R0, 0x3d ;  /* 0x0000003d000a7836 */ /* 0x000fe20000000000 */
[----:B------:R-:W-:-:S02]  /*9990*/  PRMT R17, R65, 0x9910, RZ ;  /* 0x0000991041117816 */ /* 0x000fc400000000ff */
[CC--:B0-----:R-:W-:Y:S01]  /*99a0*/  IADD3 R8, P6, PT, R11.reuse, R2.reuse, RZ ;  /* 0x000000020b087210 */ /* 0x0c1fe20007fde0ff */
[----:B------:R-:W-:Y:S01]  /*99b0*/  @P2 STG.E.U8 desc[UR22][R6.64], R61 ;  /* 0x0000003d06002986 */ /* 0x000fe2000c101116 */
[----:B------:R-:W-:Y:S01]  /*99c0*/  ISETP.LT.AND P5, PT, R12, UR15, !P0 ;  /* 0x0000000f0c007c0c */ /* 0x000fe2000c7a1270 */
[----:B------:R-:W-:Y:S01]  /*99d0*/  VIADD R12, R0, 0x3b ;  /* 0x0000003b000c7836 */ /* 0x000fe20000000000 */
[CC--:B------:R-:W-:Y:S01]  /*99e0*/  LEA.HI.X.SX32 R9, R11.reuse, R3.reuse, 0x1, P6 ;  /* 0x000000030b097211 */ /* 0x0c0fe200030f0eff */
[----:B--2---:R-:W-:Y:S01]  /*99f0*/  VIADD R5, R11, UR6 ;  /* 0x000000060b057c36 */ /* 0x004fe20008000000 */
[----:B------:R-:W-:Y:S02]  /*9a00*/  ISETP.LT.AND P2, PT, R10, UR15, !P0 ;  /* 0x0000000f0a007c0c */ /* 0x000fe4000c741270 */
[----:B------:R-:W-:Y:S01]  /*9a10*/  ISETP.LT.AND P4, PT, R12, UR15, !P0 ;  /* 0x0000000f0c007c0c */ /* 0x000fe2000c781270 */
[C---:B------:R-:W-:Y:S01]  /*9a20*/  VIADD R11, R5.reuse, UR6 ;  /* 0x00000006050b7c36 */ /* 0x040fe20008000000 */
[----:B------:R-:W-:Y:S01]  /*9a30*/  IADD3 R4, P6, PT, R5, R2, RZ ;  /* 0x0000000205047210 */ /* 0x000fe20007fde0ff */
[----:B------:R0:W-:Y:S01]  /*9a40*/  @P1 STG.E.U8 desc[UR22][R8.64], R15 ;  /* 0x0000000f08001986 */ /* 0x0001e2000c101116 */
[----:B------:R-:W-:Y:S01]  /*9a50*/  PRMT R19, R67, 0x9910, RZ ;  /* 0x0000991043137816 */ /* 0x000fe200000000ff */
[----:B------:R-:W-:Y:S01]  /*9a60*/  VIADD R13, R11, UR6 ;  /* 0x000000060b0d7c36 */ /* 0x000fe20008000000 */
[----:B------:R-:W-:-:S02]  /*9a70*/  LEA.HI.X.SX32 R5, R5, R3, 0x1, P6 ;  /* 0x0000000305057211 */ /* 0x000fc400030f0eff */
[-C--:B------:R-:W-:Y:S01]  /*9a80*/  IADD3 R10, P1, PT, R11, R2.reuse, RZ ;  /* 0x000000020b0a7210 */ /* 0x080fe20007f3e0ff */
[C---:B------:R-:W-:Y:S01]  /*9a90*/  VIADD R14, R13.reuse, UR6 ;  /* 0x000000060d0e7c36 */ /* 0x040fe20008000000 */
[-C--:B------:R-:W-:Y:S01]  /*9aa0*/  IADD3 R12, P6, PT, R13, R2.reuse, RZ ;  /* 0x000000020d0c7210 */ /* 0x080fe20007fde0ff */
[----:B------:R2:W-:Y:S01]  /*9ab0*/  @P5 STG.E.U8 desc[UR22][R4.64], R63 ;  /* 0x0000003f04005986 */ /* 0x0005e2000c101116 */
[-C--:B------:R-:W-:Y:S02]  /*9ac0*/  LEA.HI.X.SX32 R11, R11, R3.reuse, 0x1, P1 ;  /* 0x000000030b0b7211 */ /* 0x080fe400008f0eff */
[-C--:B------:R-:W-:Y:S01]  /*9ad0*/  LEA.HI.X.SX32 R13, R13, R3.reuse, 0x1, P6 ;  /* 0x000000030d0d7211 */ /* 0x080fe200030f0eff */
[C---:B0-----:R-:W-:Y:S01]  /*9ae0*/  VIADD R9, R14.reuse, UR6 ;  /* 0x000000060e097c36 */ /* 0x041fe20008000000 */
[----:B------:R-:W-:Y:S01]  /*9af0*/  IADD3 R6, P6, PT, R14, R2, RZ ;  /* 0x000000020e067210 */ /* 0x000fe20007fde0ff */
[----:B------:R-:W-:Y:S01]  /*9b00*/  VIADD R15, R0, 0x3f ;  /* 0x0000003f000f7836 */ /* 0x000fe20000000000 */
[----:B------:R-:W-:Y:S01]  /*9b10*/  ISETP.LT.AND P1, PT, R16, UR15, !P0 ;  /* 0x0000000f10007c0c */ /* 0x000fe2000c721270 */
[----:B------:R-:W-:Y:S01]  /*9b20*/  VIADD R0, R9, UR6 ;  /* 0x0000000609007c36 */ /* 0x000fe20008000000 */
[----:B------:R-:W-:-:S02]  /*9b30*/  LEA.HI.X.SX32 R7, R14, R3, 0x1, P6 ;  /* 0x000000030e077211 */ /* 0x000fc400030f0eff */
[-C--:B------:R-:W-:Y:S02]  /*9b40*/  IADD3 R8, P6, PT, R9, R2.reuse, RZ ;  /* 0x0000000209087210 */ /* 0x080fe40007fde0ff */
[----:B------:R-:W-:Y:S02]  /*9b50*/  ISETP.LT.AND P0, PT, R15, UR15, !P0 ;  /* 0x0000000f0f007c0c */ /* 0x000fe4000c701270 */
[----:B------:R-:W-:Y:S02]  /*9b60*/  PRMT R15, R63, 0x9910, RZ ;  /* 0x000099103f0f7816 */ /* 0x000fe400000000ff */
[----:B------:R-:W-:Y:S02]  /*9b70*/  LEA.HI.X.SX32 R9, R9, R3, 0x1, P6 ;  /* 0x0000000309097211 */ /* 0x000fe400030f0eff */
[----:B------:R-:W-:Y:S02]  /*9b80*/  IADD3 R2, P6, PT, R0, R2, RZ ;  /* 0x0000000200027210 */ /* 0x000fe40007fde0ff */
[----:B------:R-:W-:-:S02]  /*9b90*/  SHF.R.S32.HI R15, RZ, 0x8, R15 ;  /* 0x00000008ff0f7819 */ /* 0x000fc4000001140f */
[----:B------:R-:W-:Y:S02]  /*9ba0*/  SHF.R.S32.HI R17, RZ, 0x8, R17 ;  /* 0x00000008ff117819 */ /* 0x000fe40000011411 */
[----:B------:R-:W-:Y:S01]  /*9bb0*/  LEA.HI.X.SX32 R3, R0, R3, 0x1, P6 ;  /* 0x0000000300037211 */ /* 0x000fe200030f0eff */
[----:B------:R2:W-:Y:S01]  /*9bc0*/  @P4 STG.E.U8 desc[UR22][R10.64], R15 ;  /* 0x0000000f0a004986 */ /* 0x0005e2000c101116 */
[----:B------:R-:W-:-:S03]  /*9bd0*/  SHF.R.S32.HI R19, RZ, 0x8, R19 ;  /* 0x00000008ff137819 */ /* 0x000fc60000011413 */
[----:B------:R2:W-:Y:S04]  /*9be0*/  @P3 STG.E.U8 desc[UR22][R12.64], R65 ;  /* 0x000000410c003986 */ /* 0x0005e8000c101116 */
[----:B------:R2:W-:Y:S04]  /*9bf0*/  @P2 STG.E.U8 desc[UR22][R6.64], R17 ;  /* 0x0000001106002986 */ /* 0x0005e8000c101116 */
[----:B------:R2:W-:Y:S04]  /*9c00*/  @P1 STG.E.U8 desc[UR22][R8.64], R67 ;  /* 0x0000004308001986 */ /* 0x0005e8000c101116 */
[----:B------:R2:W-:Y:S01]  /*9c10*/  @P0 STG.E.U8 desc[UR22][R2.64], R19 ;  /* 0x0000001302000986 */ /* 0x0005e2000c101116 */
[----:B-1----:R-:W-:Y:S06]  /*9c20*/  BAR.SYNC.DEFER_BLOCKING 0x0 ;  /* 0x0000000000007b1d */ /* 0x002fec0000010000 */
[----:B------:R-:W-:Y:S05]  /*9c30*/  BRA.U UP0, `(.L_x_13) ;  /* 0x0000000100a07547 */ /* 0x000fea000b800000 */
[----:B------:R-:W0:Y:S01]  /*9c40*/  S2UR UR5, SR_CgaCtaId ;  /* 0x00000000000579c3 */ /* 0x000e220000008800 */
[----:B------:R-:W-:Y:S01]  /*9c50*/  NOP ;  /* 0x0000000000007918 */ /* 0x000fe20000000000 */
[----:B------:R-:W-:Y:S01]  /*9c60*/  UMOV UR4, 0x50 ;  /* 0x0000005000047882 */ /* 0x000fe20000000000 */
[----:B------:R-:W-:Y:S02]  /*9c70*/  IMAD.U32 R0, RZ, RZ, UR8 ;  /* 0x00000008ff007e24 */ /* 0x000fe4000f8e00ff */
[----:B--2---:R-:W-:Y:S02]  /*9c80*/  IMAD.MOV.U32 R3, RZ, RZ, 0xf ;  /* 0x0000000fff037424 */ /* 0x004fe400078e00ff */
[----:B------:R-:W-:Y:S01]  /*9c90*/  IMAD.MOV.U32 R7, RZ, RZ, 0x1 ;  /* 0x00000001ff077424 */ /* 0x000fe200078e00ff */
[----:B------:R-:W-:-:S04]  /*9ca0*/  LOP3.LUT R0, R0, 0xffff, RZ, 0xc0, !PT ;  /* 0x0000ffff00007812 */ /* 0x000fc800078ec0ff */
[----:B------:R-:W-:-:S05]  /*9cb0*/  SHF.R.U32.HI R0, RZ, 0x5, R0 ;  /* 0x00000005ff007819 */ /* 0x000fca0000011600 */
[----:B------:R-:W-:Y:S01]  /*9cc0*/  VIADD R2, R0, 0x10 ;  /* 0x0000001000027836 */ /* 0x000fe20000000000 */
[----:B------:R-:W-:Y:S01]  /*9cd0*/  SHF.L.U32 R0, R3, R0, RZ ;  /* 0x0000000003007219 */ /* 0x000fe200000006ff */
[----:B0-----:R-:W-:-:S03]  /*9ce0*/  ULEA UR6, UR5, UR4, 0x18 ;  /* 0x0000000405067291 */ /* 0x001fc6000f8ec0ff */
[----:B------:R-:W-:-:S04]  /*9cf0*/  SHF.L.U32 R3, R7, R2, RZ ;  /* 0x0000000207037219 */ /* 0x000fc800000006ff */
[----:B------:R-:W-:Y:S02]  /*9d00*/  LOP3.LUT R0, R3, R0, RZ, 0xfc, !PT ;  /* 0x0000000003007212 */ /* 0x000fe400078efcff */
[----:B------:R-:W0:Y:S02]  /*9d10*/  LDS R5, [UR6] ;  /* 0x00000006ff057984 */ /* 0x000e240008000800 */
[C---:B------:R-:W-:Y:S02]  /*9d20*/  LOP3.LUT R2, R0.reuse, 0xffff, RZ, 0xc0, !PT ;  /* 0x0000ffff00027812 */ /* 0x040fe400078ec0ff */
[----:B0-----:R-:W-:-:S04]  /*9d30*/  LOP3.LUT R3, R0, 0xffff, R5, 0x80, !PT ;  /* 0x0000ffff00037812 */ /* 0x001fc800078e8005 */
[----:B------:R-:W-:-:S13]  /*9d40*/  ISETP.NE.AND P0, PT, R3, R2, PT ;  /* 0x000000020300720c */ /* 0x000fda0003f05270 */
[----:B------:R-:W-:Y:S05]  /*9d50*/  @P0 BRA `(.L_x_14) ;  /* 0x0000000000500947 */ /* 0x000fea0003800000 */
[----:B------:R-:W-:Y:S02]  /*9d60*/  SHF.R.U32.HI R5, RZ, 0x10, R5 ;  /* 0x00000010ff057819 */ /* 0x000fe40000011605 */
[----:B------:R-:W-:-:S04]  /*9d70*/  SHF.R.U32.HI R2, RZ, 0x10, R0 ;  /* 0x00000010ff027819 */ /* 0x000fc80000011600 */
[----:B------:R-:W-:-:S04]  /*9d80*/  LOP3.LUT R5, R5, R2, RZ, 0xc0, !PT ;  /* 0x0000000205057212 */ /* 0x000fc800078ec0ff */
[----:B------:R-:W-:-:S13]  /*9d90*/  ISETP.NE.AND P0, PT, R5, R2, PT ;  /* 0x000000020500720c */ /* 0x000fda0003f05270 */
[----:B------:R-:W-:Y:S05]  /*9da0*/  @P0 BRA `(.L_x_15) ;  /* 0x0000000000300947 */ /* 0x000fea0003800000 */
[----:B------:R-:W-:Y:S01]  /*9db0*/  R2UR UR4, R0 ;  /* 0x00000000000472ca */ /* 0x000fe200000e0000 */
[----:B------:R-:W-:Y:S01]  /*9dc0*/  VOTEU.ANY UR5, UPT, PT ;  /* 0x0000000000057886 */ /* 0x000fe200038e0100 */
[----:B------:R-:W0:Y:S01]  /*9dd0*/  S2R R0, SR_LANEID ;  /* 0x0000000000007919 */ /* 0x000e220000000000 */
[----:B------:R-:W-:-:S10]  /*9de0*/  UFLO.U32 UR5, UR5 ;  /* 0x00000005000572bd */ /* 0x000fd400080e0000 */
[----:B------:R-:W-:-:S06]  /*9df0*/  ULOP3.LUT UR4, URZ, UR4, URZ, 0x33, !UPT ;  /* 0x00000004ff047292 */ /* 0x000fcc000f8e33ff */
[----:B------:R-:W-:-:S04]  /*9e00*/  IMAD.U32 R2, RZ, RZ, UR4 ;  /* 0x00000004ff027e24 */ /* 0x000fc8000f8e00ff */
[----:B------:R-:W1:Y:S02]  /*9e10*/  REDUX UR7, R2 ;  /* 0x00000000020773c4 */ /* 0x000e640000000000 */
[----:B------:R3:W-:Y:S01]  /*9e20*/  UTCATOMSWS.AND URZ, UR4 ;  /* 0x0000000400ff79e3 */ /* 0x0007e20008000000 */
[----:B0-----:R-:W-:Y:S01]  /*9e30*/  ISETP.EQ.U32.AND P0, PT, R0, UR5, PT ;  /* 0x0000000500007c0c */ /* 0x001fe2000bf02070 */
[----:B-1----:R-:W-:-:S12]  /*9e40*/  IMAD.U32 R0, RZ, RZ, UR7 ;  /* 0x00000007ff007e24 */ /* 0x002fd8000f8e00ff */
[----:B------:R3:W-:Y:S01]  /*9e50*/  @P0 ATOMS.AND RZ, [UR6], R0 ;  /* 0x00000000ffff098c */ /* 0x0007e2000a800006 */
[----:B------:R-:W-:Y:S05]  /*9e60*/  BRA `(.L_x_13) ;  /* 0x0000000000147947 */ /* 0x000fea0003800000 */
.L_x_15:
[----:B------:R-:W-:-:S07]  /*9e70*/  MOV R2, 0x9e90 ;  /* 0x00009e9000027802 */ /* 0x000fce0000000f00 */
[----:B------:R-:W-:Y:S05]  /*9e80*/  CALL.REL.NOINC `($__internal_0_$__cuda_sm10x_tcgen05_guardrail_trap_col_being_dealloced_not_returned_by_alloc) ;  /* 0x00000000002c7944 */ /* 0x000fea0003c00000 */
[----:B------:R-:W-:Y:S05]  /*9e90*/  BRA `(.L_x_13) ;  /* 0x0000000000087947 */ /* 0x000fea0003800000 */
.L_x_14:
[----:B------:R-:W-:-:S07]  /*9ea0*/  MOV R2, 0x9ec0 ;  /* 0x00009ec000027802 */ /* 0x000fce0000000f00 */
[----:B------:R-:W-:Y:S05]  /*9eb0*/  CALL.REL.NOINC `($__internal_2_$__cuda_sm10x_tcgen05_guardrail_trap_unallocated_columns_being_dealloced) ;  /* 0x0000000000387944 */ /* 0x000fea0003c00000 */
.L_x_13:
[----:B------:R-:W-:Y:S01]  /*9ec0*/  NOP ;  /* 0x0000000000007918 */ /* 0x000fe20000000000 */
[----:B---3--:R-:W-:Y:S05]  /*9ed0*/  EXIT ;  /* 0x000000000000794d */ /* 0x008fea0003800000 */
.L_x_8:
[----:B------:R-:W0:Y:S02]  /*9ee0*/  SYNCS.PHASECHK.TRANS64.TRYWAIT P3, [UR11], R6 ;  /* 0x00000006ff0075a7 */ /* 0x000e24000806110b */
[----:B0-----:R-:W-:Y:S05]  /*9ef0*/  @!P3 BRA `(.L_x_8) ;  /* 0xfffffffc00f8b947 */ /* 0x001fea000383ffff */
[----:B------:R-:W-:Y:S05]  /*9f00*/  BRA `(.L_x_16) ;  /* 0xffffffb800247947 */ /* 0x000fea000383ffff */
.L_x_12:
[----:B------:R-:W3:Y:S02]  /*9f10*/  SYNCS.PHASECHK.TRANS64.TRYWAIT P0, [UR11], R3 ;  /* 0x00000003ff0075a7 */ /* 0x000ee4000800110b */
[----:B---3--:R-:W-:Y:S05]  /*9f20*/  @!P0 BRA `(.L_x_12) ;  /* 0xfffffffc00f88947 */ /* 0x008fea000383ffff */
[----:B------:R-:W-:Y:S05]  /*9f30*/  BRA `(.L_x_11) ;  /* 0xffffffdc00347947 */ /* 0x000fea000383ffff */
        .weak           $__internal_0_$__cuda_sm10x_tcgen05_guardrail_trap_col_being_dealloced_not_returned_by_alloc
        .type           $__internal_0_$__cuda_sm10x_tcgen05_guardrail_trap_col_being_dealloced_not_returned_by_alloc,@function
        .size           $__internal_0_$__cuda_sm10x_tcgen05_guardrail_trap_col_being_dealloced_not_returned_by_alloc,($__internal_1_$__cuda_sm10x_tcgen05_guardrail_trap_phase_invalid_during_alloc - $__internal_0_$__cuda_sm10x_tcgen05_guardrail_trap_col_being_dealloced_not_returned_by_alloc)
$__internal_0_$__cuda_sm10x_tcgen05_guardrail_trap_col_being_dealloced_not_returned_by_alloc:
[----:B------:R-:W-:Y:S05]  /*9f40*/  BPT.TRAP 0x1 ;  /* 0x000000040000795c */ /* 0x000fea0000300000 */
[----:B------:R-:W-:-:S04]  /*9f50*/  IMAD.MOV.U32 R3, RZ, RZ, 0x0 ;  /* 0x00000000ff037424 */ /* 0x000fc800078e00ff */
[----:B------:R-:W-:Y:S05]  /*9f60*/  RET.REL.NODEC R2 `(matmul_kernel) ;  /* 0xffffff6002247950 */ /* 0x000fea0003c3ffff */
        .weak           $__internal_1_$__cuda_sm10x_tcgen05_guardrail_trap_phase_invalid_during_alloc
        .type           $__internal_1_$__cuda_sm10x_tcgen05_guardrail_trap_phase_invalid_during_alloc,@function
        .size           $__internal_1_$__cuda_sm10x_tcgen05_guardrail_trap_phase_invalid_during_alloc,($__internal_2_$__cuda_sm10x_tcgen05_guardrail_trap_unallocated_columns_being_dealloced - $__internal_1_$__cuda_sm10x_tcgen05_guardrail_trap_phase_invalid_during_alloc)
$__internal_1_$__cuda_sm10x_tcgen05_guardrail_trap_phase_invalid_during_alloc:
[----:B------:R-:W-:Y:S05]  /*9f70*/  BPT.TRAP 0x1 ;  /* 0x000000040000795c */ /* 0x000fea0000300000 */
[----:B------:R-:W-:-:S04]  /*9f80*/  IMAD.MOV.U32 R3, RZ, RZ, 0x0 ;  /* 0x00000000ff037424 */ /* 0x000fc800078e00ff */
[----:B------:R-:W-:Y:S05]  /*9f90*/  RET.REL.NODEC R2 `(matmul_kernel) ;  /* 0xffffff6002187950 */ /* 0x000fea0003c3ffff */
        .weak           $__internal_2_$__cuda_sm10x_tcgen05_guardrail_trap_unallocated_columns_being_dealloced
        .type           $__internal_2_$__cuda_sm10x_tcgen05_guardrail_trap_unallocated_columns_being_dealloced,@function
        .size           $__internal_2_$__cuda_sm10x_tcgen05_guardrail_trap_unallocated_columns_being_dealloced,(.L_x_20 - $__internal_2_$__cuda_sm10x_tcgen05_guardrail_trap_unallocated_columns_being_dealloced)
$__internal_2_$__cuda_sm10x_tcgen05_guardrail_trap_unallocated_columns_being_dealloced:
[----:B------:R-:W-:Y:S05]  /*9fa0*/  BPT.TRAP 0x1 ;  /* 0x000000040000795c */ /* 0x000fea0000300000 */
[----:B------:R-:W-:-:S04]  /*9fb0*/  IMAD.MOV.U32 R3, RZ, RZ, 0x0 ;  /* 0x00000000ff037424 */ /* 0x000fc800078e00ff */
[----:B------:R-:W-:Y:S05]  /*9fc0*/  RET.REL.NODEC R2 `(matmul_kernel) ;  /* 0xffffff60020c7950 */ /* 0x000fea0003c3ffff */
.L_x_17:
[----:B------:R-:W-:-:S00]  /*9fd0*/  BRA `(.L_x_17) ;  /* 0xfffffffc00fc7947 */ /* 0x000fc0000383ffff */
[----:B------:R-:W-:-:S00]  /*9fe0*/  NOP ;  /* 0x0000000000007918 */ /* 0x000fc00000000000 */
        /* <DEDUP_REMOVED lines=9> */
.L_x_20:


//--------------------- .nv.shared.matmul_kernel  --------------------------
	.section	.nv.shared.matmul_kernel,"aw",@nobits
	.sectionflags	@""
	.align	16
	.zero		1024


//--------------------- .nv.shared.reserved.0     --------------------------
	.section	.nv.shared.reserved.0,"aw",@nobits
	.align	8
	.weak		__nv_reservedSMEM_offset_0_alias
	.size		__nv_reservedSMEM_offset_0_alias, 0, 64
	.other		__nv_reservedSMEM_offset_0_alias,@"STO_CUDA_RESERVED_SHARED STV_DEFAULT"
__nv_reservedSMEM_offset_0_alias:
	.zero		0
.nv.shared.reserved.0:
	.zero		64
	.weak		__nv_reservedSMEM_allocation_phase
	.type		__nv_reservedSMEM_allocation_phase,@object
	.size		__nv_reservedSMEM_allocation_phase,(.L_0 - __nv_reservedSMEM_allocation_phase)
__nv_reservedSMEM_allocation_phase:
	.zero		1
.L_0:
	.zero		7
	.weak		__nv_reservedSMEM_devtool_atexit_pc
	.type		__nv_reservedSMEM_devtool_atexit_pc,@object
	.size		__nv_reservedSMEM_devtool_atexit_pc,(__nv_reservedSMEM_allocation_mask - __nv_reservedSMEM_devtool_atexit_pc)
__nv_reservedSMEM_devtool_atexit_pc:
	.zero		8
	.weak		__nv_reservedSMEM_allocation_mask
	.type		__nv_reservedSMEM_allocation_mask,@object
	.size		__nv_reservedSMEM_allocation_mask,(.L_2 - __nv_reservedSMEM_allocation_mask)
__nv_reservedSMEM_allocation_mask:
	.zero		4
.L_2:


//--------------------- .nv.constant0.matmul_kernel --------------------------
	.section	.nv.constant0.matmul_kernel,"a",@progbits
	.sectionflags	@""
	.align	4
.nv.constant0.matmul_kernel:
	.zero		976


//--------------------- SYMBOLS --------------------------

	.type		.nv.reservedSmem.offset0,@object
	.size		.nv.reservedSmem.offset0,0x4
	.type		.nv.reservedSmem.cap,@object
	.size		.nv.reservedSmem.cap,0x4
